// auto-generated by cutlass_sweep.gemm — config: {"arch": "sm_100", "cluster_m": 4, "cluster_n": 2, "dtype": "int8", "dtype_b": "int8", "layout": "nt", "stages": 0, "tile_k": 128, "tile_m": 64, "tile_n": 64}
#include "cutlass/cutlass.h"
#include "cutlass/gemm/collective/collective_builder.hpp"
#include "cutlass/gemm/device/gemm_universal_adapter.h"
#include "cutlass/gemm/kernel/gemm_universal.hpp"
#include "cutlass/epilogue/collective/collective_builder.hpp"

using ElemA = int8_t;
using ElemB = int8_t;
using ElemCD = int8_t;
using Acc  = int32_t;
using TileShape    = cute::Shape<cute::_64, cute::_64, cute::_128>;
using ClusterShape = cute::Shape<cute::_4, cute::_2, cute::_1>;

using CollectiveEpilogue = typename cutlass::epilogue::collective::CollectiveBuilder<
    cutlass::arch::Sm100, cutlass::arch::OpClassTensorOp,
    TileShape, ClusterShape,
    cutlass::epilogue::collective::EpilogueTileAuto,
    Acc, Acc,
    ElemCD, cutlass::layout::RowMajor, 128 / cutlass::sizeof_bits<ElemCD>::value,
    ElemCD, cutlass::layout::RowMajor, 128 / cutlass::sizeof_bits<ElemCD>::value,
    cutlass::epilogue::collective::EpilogueScheduleAuto
  >::CollectiveOp;

using CollectiveMainloop = typename cutlass::gemm::collective::CollectiveBuilder<
    cutlass::arch::Sm100, cutlass::arch::OpClassTensorOp,
    ElemA, cutlass::layout::RowMajor, 128 / cutlass::sizeof_bits<ElemA>::value,
    ElemB, cutlass::layout::ColumnMajor, 128 / cutlass::sizeof_bits<ElemB>::value,
    Acc,
    TileShape, ClusterShape,
    cutlass::gemm::collective::StageCountAutoCarveout<static_cast<int>(sizeof(typename CollectiveEpilogue::SharedStorage))>,
    cutlass::gemm::collective::KernelScheduleAuto
  >::CollectiveOp;

using GemmKernel = cutlass::gemm::kernel::GemmUniversal<
    cute::Shape<int,int,int,int>,
    CollectiveMainloop,
    CollectiveEpilogue
>;
using Gemm = cutlass::gemm::device::GemmUniversalAdapter<GemmKernel>;

// Force the device kernel symbol into the cubin without needing a host main.
auto* _anchor = &cutlass::device_kernel<GemmKernel>;


// ===== COMPILED SASS (sm_100a) =====

	.target	sm_100a

	.elftype	@"ET_EXEC"


//--------------------- .note.nv.tkinfo           --------------------------
	.section	.note.nv.tkinfo,"",@"SHT_NOTE"
	.sectionflags	@"SHF_NOTE_NV_TKINFO"
	.tkinfo
        /*0018*/ 	.word	0x00000002
        /*0030*/ 	.string	""
        /*0030*/ 	.string	"ptxas"
        /*0030*/ 	.string	"Cuda compilation tools, release 13.0, V13.0.88"
        /*0030*/ 	.string	"Build cuda_13.0.r13.0/compiler.36424714_0"
        /*0030*/ 	.string	"-arch sm_100a -m 64 "



//--------------------- .note.nv.cuinfo           --------------------------
	.section	.note.nv.cuinfo,"",@"SHT_NOTE"
	.sectionflags	@"SHF_NOTE_NV_CUINFO"
        /*0018*/ 	.short	0x0002
        /*001a*/ 	.short	0x0064
        /*001c*/ 	.short	0x0082
	.zero		2


//--------------------- .nv.info                  --------------------------
	.section	.nv.info,"",@"SHT_CUDA_INFO"
	.align	4


	//----- nvinfo : EIATTR_REGCOUNT
	.align		4
        /*0000*/ 	.byte	0x04, 0x2f
        /*0002*/ 	.short	(.L_19 - .L_18)
	.align		4
.L_18:
        /*0004*/ 	.word	index@(_ZN7cutlass13device_kernelINS_4gemm6kernel13GemmUniversalIN4cute5tupleIJiiiiEEENS1_10collective13CollectiveMmaINS1_35MainloopSm100TmaUmmaWarpSpecializedILi13ELi2ELi4ENS5_IJNS4_1CILi4EEENSA_ILi2EEENSA_ILi1EEEEEEEENS5_IJNSA_ILi64EEESG_NSA_ILi128EEEEEEaNS5_IJlSD_lEEEaSJ_NS4_8TiledMMAINS4_8MMA_AtomIJNS4_15SM100_MMA_S8_SSIaaiLi64ELi64ELNS4_4UMMA5MajorE0ELSO_0ELNSN_8SaturateE0EEEEEENS4_6LayoutINS5_IJSD_SD_SD_EEENS5_IJNSA_ILi0EEESU_SU_EEEEENS5_IJNS4_10UnderscoreESX_SX_EEEEENS4_23SM90_TMA_LOAD_MULTICASTENS4_14ComposedLayoutINS4_7SwizzleILi3ELi4ELi3EEENS4_18smem_ptr_flag_bitsILi8EEENSS_INS5_IJNSA_ILi8EEESH_EEENS5_IJSH_SD_EEEEEEEvNS4_8identityES10_S1A_vS1B_EENS_8epilogue10collective18CollectiveEpilogueINS1D_23Sm100TmaWarpSpecializedILi1ELi1ELi32ELb0ELb0EEEJSI_NS5_IJNSS_ISG_SD_EES1I_EEEaSJ_aSJ_NS1D_6fusion15FusionCallbacksIS1H_NS1K_17LinearCombinationIaiaiLNS_15FloatRoundStyleE2EEESI_S1J_JEEENS4_5SM1004TMEM4LOAD26SM100_TMEM_LOAD_16dp32b32xENS4_13SM90_TMA_LOADENS11_INS12_ILi2ELi4ELi3EEES15_NSS_INS5_IJS16_SG_EEENS5_IJSG_SD_EEEEEEENS4_39AutoVectorizingCopyWithAssumedAlignmentILi128EEENS4_14SM90_TMA_STOREES1Z_S21_S21_EEEvvEEEEvNT_6ParamsE)
        /*0008*/ 	.word	0x00000059


	//----- nvinfo : EIATTR_FRAME_SIZE
	.align		4
.L_19:
        /*000c*/ 	.byte	0x04, 0x11
        /*000e*/ 	.short	(.L_21 - .L_20)
	.align		4
.L_20:
        /*0010*/ 	.word	index@($__internal_2_$__cuda_sm10x_tcgen05_guardrail_trap_unallocated_columns_being_dealloced)
        /*0014*/ 	.word	0x00000000


	//----- nvinfo : EIATTR_FRAME_SIZE
	.align		4
.L_21:
        /*0018*/ 	.byte	0x04, 0x11
        /*001a*/ 	.short	(.L_23 - .L_22)
	.align		4
.L_22:
        /*001c*/ 	.word	index@($__internal_1_$__cuda_sm10x_tcgen05_guardrail_trap_phase_invalid_during_alloc)
        /*0020*/ 	.word	0x00000000


	//----- nvinfo : EIATTR_FRAME_SIZE
	.align		4
.L_23:
        /*0024*/ 	.byte	0x04, 0x11
        /*0026*/ 	.short	(.L_25 - .L_24)
	.align		4
.L_24:
        /*0028*/ 	.word	index@($__internal_0_$__cuda_sm10x_tcgen05_guardrail_trap_col_being_dealloced_not_returned_by_alloc)
        /*002c*/ 	.word	0x00000000


	//----- nvinfo : EIATTR_FRAME_SIZE
	.align		4
.L_25:
        /*0030*/ 	.byte	0x04, 0x11
        /*0032*/ 	.short	(.L_27 - .L_26)
	.align		4
.L_26:
        /*0034*/ 	.word	index@(_ZN7cutlass13device_kernelINS_4gemm6kernel13GemmUniversalIN4cute5tupleIJiiiiEEENS1_10collective13CollectiveMmaINS1_35MainloopSm100TmaUmmaWarpSpecializedILi13ELi2ELi4ENS5_IJNS4_1CILi4EEENSA_ILi2EEENSA_ILi1EEEEEEEENS5_IJNSA_ILi64EEESG_NSA_ILi128EEEEEEaNS5_IJlSD_lEEEaSJ_NS4_8TiledMMAINS4_8MMA_AtomIJNS4_15SM100_MMA_S8_SSIaaiLi64ELi64ELNS4_4UMMA5MajorE0ELSO_0ELNSN_8SaturateE0EEEEEENS4_6LayoutINS5_IJSD_SD_SD_EEENS5_IJNSA_ILi0EEESU_SU_EEEEENS5_IJNS4_10UnderscoreESX_SX_EEEEENS4_23SM90_TMA_LOAD_MULTICASTENS4_14ComposedLayoutINS4_7SwizzleILi3ELi4ELi3EEENS4_18smem_ptr_flag_bitsILi8EEENSS_INS5_IJNSA_ILi8EEESH_EEENS5_IJSH_SD_EEEEEEEvNS4_8identityES10_S1A_vS1B_EENS_8epilogue10collective18CollectiveEpilogueINS1D_23Sm100TmaWarpSpecializedILi1ELi1ELi32ELb0ELb0EEEJSI_NS5_IJNSS_ISG_SD_EES1I_EEEaSJ_aSJ_NS1D_6fusion15FusionCallbacksIS1H_NS1K_17LinearCombinationIaiaiLNS_15FloatRoundStyleE2EEESI_S1J_JEEENS4_5SM1004TMEM4LOAD26SM100_TMEM_LOAD_16dp32b32xENS4_13SM90_TMA_LOADENS11_INS12_ILi2ELi4ELi3EEES15_NSS_INS5_IJS16_SG_EEENS5_IJSG_SD_EEEEEEENS4_39AutoVectorizingCopyWithAssumedAlignmentILi128EEENS4_14SM90_TMA_STOREES1Z_S21_S21_EEEvvEEEEvNT_6ParamsE)
        /*0038*/ 	.word	0x00000000


	//----- nvinfo : EIATTR_MIN_STACK_SIZE
	.align		4
.L_27:
        /*003c*/ 	.byte	0x04, 0x12
        /*003e*/ 	.short	(.L_29 - .L_28)
	.align		4
.L_28:
        /*0040*/ 	.word	index@(_ZN7cutlass13device_kernelINS_4gemm6kernel13GemmUniversalIN4cute5tupleIJiiiiEEENS1_10collective13CollectiveMmaINS1_35MainloopSm100TmaUmmaWarpSpecializedILi13ELi2ELi4ENS5_IJNS4_1CILi4EEENSA_ILi2EEENSA_ILi1EEEEEEEENS5_IJNSA_ILi64EEESG_NSA_ILi128EEEEEEaNS5_IJlSD_lEEEaSJ_NS4_8TiledMMAINS4_8MMA_AtomIJNS4_15SM100_MMA_S8_SSIaaiLi64ELi64ELNS4_4UMMA5MajorE0ELSO_0ELNSN_8SaturateE0EEEEEENS4_6LayoutINS5_IJSD_SD_SD_EEENS5_IJNSA_ILi0EEESU_SU_EEEEENS5_IJNS4_10UnderscoreESX_SX_EEEEENS4_23SM90_TMA_LOAD_MULTICASTENS4_14ComposedLayoutINS4_7SwizzleILi3ELi4ELi3EEENS4_18smem_ptr_flag_bitsILi8EEENSS_INS5_IJNSA_ILi8EEESH_EEENS5_IJSH_SD_EEEEEEEvNS4_8identityES10_S1A_vS1B_EENS_8epilogue10collective18CollectiveEpilogueINS1D_23Sm100TmaWarpSpecializedILi1ELi1ELi32ELb0ELb0EEEJSI_NS5_IJNSS_ISG_SD_EES1I_EEEaSJ_aSJ_NS1D_6fusion15FusionCallbacksIS1H_NS1K_17LinearCombinationIaiaiLNS_15FloatRoundStyleE2EEESI_S1J_JEEENS4_5SM1004TMEM4LOAD26SM100_TMEM_LOAD_16dp32b32xENS4_13SM90_TMA_LOADENS11_INS12_ILi2ELi4ELi3EEES15_NSS_INS5_IJS16_SG_EEENS5_IJSG_SD_EEEEEEENS4_39AutoVectorizingCopyWithAssumedAlignmentILi128EEENS4_14SM90_TMA_STOREES1Z_S21_S21_EEEvvEEEEvNT_6ParamsE)
        /*0044*/ 	.word	0x00000000
.L_29:


//--------------------- .nv.compat                --------------------------
	.section	.nv.compat,"",@"SHT_CUDA_COMPAT_INFO"
	.align	4
        /*0000*/ 	.byte	0x02, 0x09, 0x01, 0x00, 0x02, 0x02, 0x03, 0x00, 0x02, 0x05, 0x06, 0x00, 0x03, 0x07, 0x01, 0x01
        /*0010*/ 	.byte	0x02, 0x03, 0x01, 0x00, 0x02, 0x06, 0x01, 0x00, 0x04, 0x0b, 0x08, 0x00, 0x01, 0x00, 0x00, 0x00
        /*0020*/ 	.byte	0x00, 0x00, 0x00, 0x00


//--------------------- .nv.info._ZN7cutlass13device_kernelINS_4gemm6kernel13GemmUniversalIN4cute5tupleIJiiiiEEENS1_10collective13CollectiveMmaINS1_35MainloopSm100TmaUmmaWarpSpecializedILi13ELi2ELi4ENS5_IJNS4_1CILi4EEENSA_ILi2EEENSA_ILi1EEEEEEEENS5_IJNSA_ILi64EEESG_NSA_ILi128EEEEEEaNS5_IJlSD_lEEEaSJ_NS4_8TiledMMAINS4_8MMA_AtomIJNS4_15SM100_MMA_S8_SSIaaiLi64ELi64ELNS4_4UMMA5MajorE0ELSO_0ELNSN_8SaturateE0EEEEEENS4_6LayoutINS5_IJSD_SD_SD_EEENS5_IJNSA_ILi0EEESU_SU_EEEEENS5_IJNS4_10UnderscoreESX_SX_EEEEENS4_23SM90_TMA_LOAD_MULTICASTENS4_14ComposedLayoutINS4_7SwizzleILi3ELi4ELi3EEENS4_18smem_ptr_flag_bitsILi8EEENSS_INS5_IJNSA_ILi8EEESH_EEENS5_IJSH_SD_EEEEEEEvNS4_8identityES10_S1A_vS1B_EENS_8epilogue10collective18CollectiveEpilogueINS1D_23Sm100TmaWarpSpecializedILi1ELi1ELi32ELb0ELb0EEEJSI_NS5_IJNSS_ISG_SD_EES1I_EEEaSJ_aSJ_NS1D_6fusion15FusionCallbacksIS1H_NS1K_17LinearCombinationIaiaiLNS_15FloatRoundStyleE2EEESI_S1J_JEEENS4_5SM1004TMEM4LOAD26SM100_TMEM_LOAD_16dp32b32xENS4_13SM90_TMA_LOADENS11_INS12_ILi2ELi4ELi3EEES15_NSS_INS5_IJS16_SG_EEENS5_IJSG_SD_EEEEEEENS4_39AutoVectorizingCopyWithAssumedAlignmentILi128EEENS4_14SM90_TMA_STOREES1Z_S21_S21_EEEvvEEEEvNT_6ParamsE --------------------------
	.section	.nv.info._ZN7cutlass13device_kernelINS_4gemm6kernel13GemmUniversalIN4cute5tupleIJiiiiEEENS1_10collective13CollectiveMmaINS1_35MainloopSm100TmaUmmaWarpSpecializedILi13ELi2ELi4ENS5_IJNS4_1CILi4EEENSA_ILi2EEENSA_ILi1EEEEEEEENS5_IJNSA_ILi64EEESG_NSA_ILi128EEEEEEaNS5_IJlSD_lEEEaSJ_NS4_8TiledMMAINS4_8MMA_AtomIJNS4_15SM100_MMA_S8_SSIaaiLi64ELi64ELNS4_4UMMA5MajorE0ELSO_0ELNSN_8SaturateE0EEEEEENS4_6LayoutINS5_IJSD_SD_SD_EEENS5_IJNSA_ILi0EEESU_SU_EEEEENS5_IJNS4_10UnderscoreESX_SX_EEEEENS4_23SM90_TMA_LOAD_MULTICASTENS4_14ComposedLayoutINS4_7SwizzleILi3ELi4ELi3EEENS4_18smem_ptr_flag_bitsILi8EEENSS_INS5_IJNSA_ILi8EEESH_EEENS5_IJSH_SD_EEEEEEEvNS4_8identityES10_S1A_vS1B_EENS_8epilogue10collective18CollectiveEpilogueINS1D_23Sm100TmaWarpSpecializedILi1ELi1ELi32ELb0ELb0EEEJSI_NS5_IJNSS_ISG_SD_EES1I_EEEaSJ_aSJ_NS1D_6fusion15FusionCallbacksIS1H_NS1K_17LinearCombinationIaiaiLNS_15FloatRoundStyleE2EEESI_S1J_JEEENS4_5SM1004TMEM4LOAD26SM100_TMEM_LOAD_16dp32b32xENS4_13SM90_TMA_LOADENS11_INS12_ILi2ELi4ELi3EEES15_NSS_INS5_IJS16_SG_EEENS5_IJSG_SD_EEEEEEENS4_39AutoVectorizingCopyWithAssumedAlignmentILi128EEENS4_14SM90_TMA_STOREES1Z_S21_S21_EEEvvEEEEvNT_6ParamsE,"",@"SHT_CUDA_INFO"
	.sectionflags	@""
	.align	4


	//----- nvinfo : EIATTR_CUDA_API_VERSION
	.align		4
        /*0000*/ 	.byte	0x04, 0x37
        /*0002*/ 	.short	(.L_31 - .L_30)
.L_30:
        /*0004*/ 	.word	0x00000082


	//----- nvinfo : EIATTR_KPARAM_INFO
	.align		4
.L_31:
        /*0008*/ 	.byte	0x04, 0x17
        /*000a*/ 	.short	(.L_33 - .L_32)
.L_32:
        /*000c*/ 	.word	0x00000000
        /*0010*/ 	.short	0x0000
        /*0012*/ 	.short	0x0000
        /*0014*/ 	.byte	0x00, 0xf0, 0x01, 0x20


	//----- nvinfo : EIATTR_AT_ENTRY_FRAGMENTS
	.align		4
.L_33:
        /*0018*/ 	.byte	0x04, 0x4f
        /*001a*/ 	.short	(.L_35 - .L_34)


	//   ....[0]....
.L_34:
        /*001c*/ 	.word	0x00000006


	//----- nvinfo : EIATTR_RESERVED_SMEM_USED
	.align		4
.L_35:
        /*0020*/ 	.byte	0x01, 0x41
	.zero		2


	//----- nvinfo : EIATTR_SPARSE_MMA_MASK
	.align		4
        /*0024*/ 	.byte	0x03, 0x50
        /*0026*/ 	.short	0x0000


	//----- nvinfo : EIATTR_TCGEN05_1CTA_USED
	.align		4
        /*0028*/ 	.byte	0x01, 0x51
	.zero		2


	//----- nvinfo : EIATTR_MAXREG_COUNT
	.align		4
        /*002c*/ 	.byte	0x03, 0x1b
        /*002e*/ 	.short	0x00ff


	//----- nvinfo : EIATTR_NUM_BARRIERS
	.align		4
        /*0030*/ 	.byte	0x02, 0x4c
        /*0032*/ 	.byte	0x07
	.zero		1


	//----- nvinfo : EIATTR_EXTERNS
	.align		4
        /*0034*/ 	.byte	0x04, 0x0f
        /*0036*/ 	.short	(.L_37 - .L_36)


	//   ....[0]....
	.align		4
.L_36:
        /*0038*/ 	.word	index@(__assertfail)


	//----- nvinfo : EIATTR_MERCURY_ISA_VERSION
	.align		4
.L_37:
        /*003c*/ 	.byte	0x03, 0x5f
        /*003e*/ 	.short	0x0101


	//----- nvinfo : EIATTR_INT_WARP_WIDE_INSTR_OFFSETS
	.align		4
        /*0040*/ 	.byte	0x04, 0x31
        /*0042*/ 	.short	(.L_39 - .L_38)


	//   ....[0]....
.L_38:
        /*0044*/ 	.word	0x000044e0


	//   ....[1]....
        /*0048*/ 	.word	0x00004510


	//   ....[2]....
        /*004c*/ 	.word	0x00004530


	//   ....[3]....
        /*0050*/ 	.word	0x00005060


	//   ....[4]....
        /*0054*/ 	.word	0x00005110


	//----- nvinfo : EIATTR_COOP_GROUP_MASK_REGIDS
	.align		4
.L_39:
        /*0058*/ 	.byte	0x04, 0x29
        /*005a*/ 	.short	(.L_41 - .L_40)


	//   ....[0]....
.L_40:
        /*005c*/ 	.word	0xffffffff


	//   ....[1]....
        /*0060*/ 	.word	0xffffffff


	//   ....[2]....
        /*0064*/ 	.word	0xffffffff


	//   ....[3]....
        /*0068*/ 	.word	0xffffffff


	//   ....[4]....
        /*006c*/ 	.word	0xffffffff


	//   ....[5]....
        /*0070*/ 	.word	0xffffffff


	//   ....[6]....
        /*0074*/ 	.word	0xffffffff


	//   ....[7]....
        /*0078*/ 	.word	0xffffffff


	//   ....[8]....
        /*007c*/ 	.word	0xffffffff


	//   ....[9]....
        /*0080*/ 	.word	0xffffffff


	//   ....[10]....
        /*0084*/ 	.word	0xffffffff


	//   ....[11]....
        /*0088*/ 	.word	0xffffffff


	//   ....[12]....
        /*008c*/ 	.word	0xffffffff


	//   ....[13]....
        /*0090*/ 	.word	0xffffffff


	//----- nvinfo : EIATTR_COOP_GROUP_INSTR_OFFSETS
	.align		4
.L_41:
        /*0094*/ 	.byte	0x04, 0x28
        /*0096*/ 	.short	(.L_43 - .L_42)


	//   ....[0]....
.L_42:
        /*0098*/ 	.word	0x00000080


	//   ....[1]....
        /*009c*/ 	.word	0x000004e0


	//   ....[2]....
        /*00a0*/ 	.word	0x000007e0


	//   ....[3]....
        /*00a4*/ 	.word	0x00000920


	//   ....[4]....
        /*00a8*/ 	.word	0x00000a20


	//   ....[5]....
        /*00ac*/ 	.word	0x00000b90


	//   ....[6]....
        /*00b0*/ 	.word	0x00000d30


	//   ....[7]....
        /*00b4*/ 	.word	0x00000ee0


	//   ....[8]....
        /*00b8*/ 	.word	0x00002320


	//   ....[9]....
        /*00bc*/ 	.word	0x000036d0


	//   ....[10]....
        /*00c0*/ 	.word	0x000038e0


	//   ....[11]....
        /*00c4*/ 	.word	0x00003910


	//   ....[12]....
        /*00c8*/ 	.word	0x000043c0


	//   ....[13]....
        /*00cc*/ 	.word	0x000045f0


	//----- nvinfo : EIATTR_VRC_CTA_INIT_COUNT
	.align		4
.L_43:
        /*00d0*/ 	.byte	0x02, 0x4a
        /*00d2*/ 	.byte	0x80
	.zero		1


	//----- nvinfo : EIATTR_SYSCALL_OFFSETS
	.align		4
        /*00d4*/ 	.byte	0x04, 0x46
        /*00d6*/ 	.short	(.L_45 - .L_44)


	//   ....[0]....
.L_44:
        /*00d8*/ 	.word	0x00005c70


	//   ....[1]....
        /*00dc*/ 	.word	0x00005db0


	//   ....[2]....
        /*00e0*/ 	.word	0x00006530


	//----- nvinfo : EIATTR_MBARRIER_INSTR_OFFSETS
	.align		4
.L_45:
        /*00e4*/ 	.byte	0x04, 0x39
        /*00e6*/ 	.short	(.L_47 - .L_46)


	//   ....[0]....
.L_46:
        /*00e8*/ 	.word	0x00000620
        /*00ec*/ 	.word	0x000000ff
        /*00f0*/ 	.word	0x00000000
        /*00f4*/ 	.short	0x0100
        /*00f6*/ 	.byte	0x04
	.zero		1


	//   ....[1]....
        /*00f8*/ 	.word	0x00000630
        /*00fc*/ 	.word	0x000000ff
        /*0100*/ 	.word	0x00000068
        /*0104*/ 	.short	0x0100
        /*0106*/ 	.byte	0x04
	.zero		1


	//   ....[2]....
        /*0108*/ 	.word	0x00000640
        /*010c*/ 	.word	0x000000ff
        /*0110*/ 	.word	0x00000008
        /*0114*/ 	.short	0x0100
        /*0116*/ 	.byte	0x04
	.zero		1


	//   ....[3]....
        /*0118*/ 	.word	0x00000650
        /*011c*/ 	.word	0x000000ff
        /*0120*/ 	.word	0x00000070
        /*0124*/ 	.short	0x0100
        /*0126*/ 	.byte	0x04
	.zero		1


	//   ....[4]....
        /*0128*/ 	.word	0x00000660
        /*012c*/ 	.word	0x000000ff
        /*0130*/ 	.word	0x00000010
        /*0134*/ 	.short	0x0100
        /*0136*/ 	.byte	0x04
	.zero		1


	//   ....[5]....
        /*0138*/ 	.word	0x00000670
        /*013c*/ 	.word	0x000000ff
        /*0140*/ 	.word	0x00000078
        /*0144*/ 	.short	0x0100
        /*0146*/ 	.byte	0x04
	.zero		1


	//   ....[6]....
        /*0148*/ 	.word	0x00000680
        /*014c*/ 	.word	0x000000ff
        /*0150*/ 	.word	0x00000018
        /*0154*/ 	.short	0x0100
        /*0156*/ 	.byte	0x04
	.zero		1


	//   ....[7]....
        /*0158*/ 	.word	0x00000690
        /*015c*/ 	.word	0x000000ff
        /*0160*/ 	.word	0x00000080
        /*0164*/ 	.short	0x0100
        /*0166*/ 	.byte	0x04
	.zero		1


	//   ....[8]....
        /*0168*/ 	.word	0x000006a0
        /*016c*/ 	.word	0x000000ff
        /*0170*/ 	.word	0x00000020
        /*0174*/ 	.short	0x0100
        /*0176*/ 	.byte	0x04
	.zero		1


	//   ....[9]....
        /*0178*/ 	.word	0x000006b0
        /*017c*/ 	.word	0x000000ff
        /*0180*/ 	.word	0x00000088
        /*0184*/ 	.short	0x0100
        /*0186*/ 	.byte	0x04
	.zero		1


	//   ....[10]....
        /*0188*/ 	.word	0x000006c0
        /*018c*/ 	.word	0x000000ff
        /*0190*/ 	.word	0x00000028
        /*0194*/ 	.short	0x0100
        /*0196*/ 	.byte	0x04
	.zero		1


	//   ....[11]....
        /*0198*/ 	.word	0x000006d0
        /*019c*/ 	.word	0x000000ff
        /*01a0*/ 	.word	0x00000090
        /*01a4*/ 	.short	0x0100
        /*01a6*/ 	.byte	0x04
	.zero		1


	//   ....[12]....
        /*01a8*/ 	.word	0x000006e0
        /*01ac*/ 	.word	0x000000ff
        /*01b0*/ 	.word	0x00000030
        /*01b4*/ 	.short	0x0100
        /*01b6*/ 	.byte	0x04
	.zero		1


	//   ....[13]....
        /*01b8*/ 	.word	0x000006f0
        /*01bc*/ 	.word	0x000000ff
        /*01c0*/ 	.word	0x00000098
        /*01c4*/ 	.short	0x0100
        /*01c6*/ 	.byte	0x04
	.zero		1


	//   ....[14]....
        /*01c8*/ 	.word	0x00000700
        /*01cc*/ 	.word	0x000000ff
        /*01d0*/ 	.word	0x00000038
        /*01d4*/ 	.short	0x0100
        /*01d6*/ 	.byte	0x04
	.zero		1


	//   ....[15]....
        /*01d8*/ 	.word	0x00000710
        /*01dc*/ 	.word	0x000000ff
        /*01e0*/ 	.word	0x000000a0
        /*01e4*/ 	.short	0x0100
        /*01e6*/ 	.byte	0x04
	.zero		1


	//   ....[16]....
        /*01e8*/ 	.word	0x00000720
        /*01ec*/ 	.word	0x000000ff
        /*01f0*/ 	.word	0x00000040
        /*01f4*/ 	.short	0x0100
        /*01f6*/ 	.byte	0x04
	.zero		1


	//   ....[17]....
        /*01f8*/ 	.word	0x00000730
        /*01fc*/ 	.word	0x000000ff
        /*0200*/ 	.word	0x000000a8
        /*0204*/ 	.short	0x0100
        /*0206*/ 	.byte	0x04
	.zero		1


	//   ....[18]....
        /*0208*/ 	.word	0x00000740
        /*020c*/ 	.word	0x000000ff
        /*0210*/ 	.word	0x00000048
        /*0214*/ 	.short	0x0100
        /*0216*/ 	.byte	0x04
	.zero		1


	//   ....[19]....
        /*0218*/ 	.word	0x00000750
        /*021c*/ 	.word	0x000000ff
        /*0220*/ 	.word	0x000000b0
        /*0224*/ 	.short	0x0100
        /*0226*/ 	.byte	0x04
	.zero		1


	//   ....[20]....
        /*0228*/ 	.word	0x00000760
        /*022c*/ 	.word	0x000000ff
        /*0230*/ 	.word	0x00000050
        /*0234*/ 	.short	0x0100
        /*0236*/ 	.byte	0x04
	.zero		1


	//   ....[21]....
        /*0238*/ 	.word	0x00000770
        /*023c*/ 	.word	0x000000ff
        /*0240*/ 	.word	0x000000b8
        /*0244*/ 	.short	0x0100
        /*0246*/ 	.byte	0x04
	.zero		1


	//   ....[22]....
        /*0248*/ 	.word	0x00000780
        /*024c*/ 	.word	0x000000ff
        /*0250*/ 	.word	0x00000058
        /*0254*/ 	.short	0x0100
        /*0256*/ 	.byte	0x04
	.zero		1


	//   ....[23]....
        /*0258*/ 	.word	0x00000790
        /*025c*/ 	.word	0x000000ff
        /*0260*/ 	.word	0x000000c0
        /*0264*/ 	.short	0x0100
        /*0266*/ 	.byte	0x04
	.zero		1


	//   ....[24]....
        /*0268*/ 	.word	0x000007a0
        /*026c*/ 	.word	0x000000ff
        /*0270*/ 	.word	0x00000060
        /*0274*/ 	.short	0x0100
        /*0276*/ 	.byte	0x04
	.zero		1


	//   ....[25]....
        /*0278*/ 	.word	0x000007b0
        /*027c*/ 	.word	0x000000ff
        /*0280*/ 	.word	0x000000c8
        /*0284*/ 	.short	0x0100
        /*0286*/ 	.byte	0x04
	.zero		1


	//   ....[26]....
        /*0288*/ 	.word	0x000008f0
        /*028c*/ 	.word	0x000000ff
        /*0290*/ 	.word	0x000000d0
        /*0294*/ 	.short	0x0100
        /*0296*/ 	.byte	0x04
	.zero		1


	//   ....[27]....
        /*0298*/ 	.word	0x00000900
        /*029c*/ 	.word	0x000000ff
        /*02a0*/ 	.word	0x000000d8
        /*02a4*/ 	.short	0x0100
        /*02a6*/ 	.byte	0x04
	.zero		1


	//   ....[28]....
        /*02a8*/ 	.word	0x000009f0
        /*02ac*/ 	.word	0x000000ff
        /*02b0*/ 	.word	0x000000e0
        /*02b4*/ 	.short	0x0100
        /*02b6*/ 	.byte	0x06
	.zero		1


	//   ....[29]....
        /*02b8*/ 	.word	0x00000a00
        /*02bc*/ 	.word	0x000000ff
        /*02c0*/ 	.word	0x000000e8
        /*02c4*/ 	.short	0x0100
        /*02c6*/ 	.byte	0x06
	.zero		1


	//   ....[30]....
        /*02c8*/ 	.word	0x00000b40
        /*02cc*/ 	.word	0x000000ff
        /*02d0*/ 	.word	0x000000f0
        /*02d4*/ 	.short	0x0100
        /*02d6*/ 	.byte	0x06
	.zero		1


	//   ....[31]....
        /*02d8*/ 	.word	0x00000b50
        /*02dc*/ 	.word	0x000000ff
        /*02e0*/ 	.word	0x00000100
        /*02e4*/ 	.short	0x0100
        /*02e6*/ 	.byte	0x06
	.zero		1


	//   ....[32]....
        /*02e8*/ 	.word	0x00000b60
        /*02ec*/ 	.word	0x000000ff
        /*02f0*/ 	.word	0x000000f8
        /*02f4*/ 	.short	0x0100
        /*02f6*/ 	.byte	0x06
	.zero		1


	//   ....[33]....
        /*02f8*/ 	.word	0x00000b70
        /*02fc*/ 	.word	0x000000ff
        /*0300*/ 	.word	0x00000108
        /*0304*/ 	.short	0x0100
        /*0306*/ 	.byte	0x06
	.zero		1


	//   ....[34]....
        /*0308*/ 	.word	0x00000ca0
        /*030c*/ 	.word	0x000000ff
        /*0310*/ 	.word	0x00000110
        /*0314*/ 	.short	0x0100
        /*0316*/ 	.byte	0x04
	.zero		1


	//   ....[35]....
        /*0318*/ 	.word	0x00000cb0
        /*031c*/ 	.word	0x000000ff
        /*0320*/ 	.word	0x00000130
        /*0324*/ 	.short	0x0100
        /*0326*/ 	.byte	0x04
	.zero		1


	//   ....[36]....
        /*0328*/ 	.word	0x00000cc0
        /*032c*/ 	.word	0x000000ff
        /*0330*/ 	.word	0x00000118
        /*0334*/ 	.short	0x0100
        /*0336*/ 	.byte	0x04
	.zero		1


	//   ....[37]....
        /*0338*/ 	.word	0x00000cd0
        /*033c*/ 	.word	0x000000ff
        /*0340*/ 	.word	0x00000138
        /*0344*/ 	.short	0x0100
        /*0346*/ 	.byte	0x04
	.zero		1


	//   ....[38]....
        /*0348*/ 	.word	0x00000ce0
        /*034c*/ 	.word	0x000000ff
        /*0350*/ 	.word	0x00000120
        /*0354*/ 	.short	0x0100
        /*0356*/ 	.byte	0x04
	.zero		1


	//   ....[39]....
        /*0358*/ 	.word	0x00000cf0
        /*035c*/ 	.word	0x000000ff
        /*0360*/ 	.word	0x00000140
        /*0364*/ 	.short	0x0100
        /*0366*/ 	.byte	0x04
	.zero		1


	//   ....[40]....
        /*0368*/ 	.word	0x00000d00
        /*036c*/ 	.word	0x000000ff
        /*0370*/ 	.word	0x00000128
        /*0374*/ 	.short	0x0100
        /*0376*/ 	.byte	0x04
	.zero		1


	//   ....[41]....
        /*0378*/ 	.word	0x00000d10
        /*037c*/ 	.word	0x000000ff
        /*0380*/ 	.word	0x00000148
        /*0384*/ 	.short	0x0100
        /*0386*/ 	.byte	0x04
	.zero		1


	//   ....[42]....
        /*0388*/ 	.word	0x00000e00
        /*038c*/ 	.word	0x000000ff
        /*0390*/ 	.word	0x00000150
        /*0394*/ 	.short	0x0100
        /*0396*/ 	.byte	0x04
	.zero		1


	//   ....[43]....
        /*0398*/ 	.word	0x00000e10
        /*039c*/ 	.word	0x000000ff
        /*03a0*/ 	.word	0x00000160
        /*03a4*/ 	.short	0x0100
        /*03a6*/ 	.byte	0x04
	.zero		1


	//   ....[44]....
        /*03a8*/ 	.word	0x00000e20
        /*03ac*/ 	.word	0x000000ff
        /*03b0*/ 	.word	0x00000158
        /*03b4*/ 	.short	0x0100
        /*03b6*/ 	.byte	0x04
	.zero		1


	//   ....[45]....
        /*03b8*/ 	.word	0x00000e30
        /*03bc*/ 	.word	0x000000ff
        /*03c0*/ 	.word	0x00000168
        /*03c4*/ 	.short	0x0100
        /*03c6*/ 	.byte	0x04
	.zero		1


	//   ....[46]....
        /*03c8*/ 	.word	0x00001b50
        /*03cc*/ 	.word	0x00000000
        /*03d0*/ 	.word	0x00000160
        /*03d4*/ 	.short	0x010a
        /*03d6*/ 	.byte	0xff
	.zero		1


	//   ....[47]....
        /*03d8*/ 	.word	0x00001b80
        /*03dc*/ 	.word	0x00000000
        /*03e0*/ 	.word	0x00000150
        /*03e4*/ 	.short	0x0101
        /*03e6*/ 	.byte	0xff
	.zero		1


	//   ....[48]....
        /*03e8*/ 	.word	0x00001c60
        /*03ec*/ 	.word	0x000000ff
        /*03f0*/ 	.word	0x00000068
        /*03f4*/ 	.short	0x010a
        /*03f6*/ 	.byte	0x04
	.zero		1


	//   ....[49]....
        /*03f8*/ 	.word	0x00001ce0
        /*03fc*/ 	.word	0x000000ff
        /*0400*/ 	.word	0x00000068
        /*0404*/ 	.short	0x010a
        /*0406*/ 	.byte	0x21
	.zero		1


	//   ....[50]....
        /*0408*/ 	.word	0x00001e70
        /*040c*/ 	.word	0x000000ff
        /*0410*/ 	.word	0x00000068
        /*0414*/ 	.short	0x010a
        /*0416*/ 	.byte	0x08
	.zero		1


	//   ....[51]....
        /*0418*/ 	.word	0x00001fb0
        /*041c*/ 	.word	0x000000ff
        /*0420*/ 	.word	0x000000e8
        /*0424*/ 	.short	0x0101
        /*0426*/ 	.byte	0x06
	.zero		1


	//   ....[52]....
        /*0428*/ 	.word	0x00001fd0
        /*042c*/ 	.word	0x000000ff
        /*0430*/ 	.word	0x00000068
        /*0434*/ 	.short	0x010a
        /*0436*/ 	.byte	0x04
	.zero		1


	//   ....[53]....
        /*0438*/ 	.word	0x00002050
        /*043c*/ 	.word	0x000000ff
        /*0440*/ 	.word	0x00000068
        /*0444*/ 	.short	0x010a
        /*0446*/ 	.byte	0x11
	.zero		1


	//   ....[54]....
        /*0448*/ 	.word	0x000021e0
        /*044c*/ 	.word	0x000000ff
        /*0450*/ 	.word	0x00000068
        /*0454*/ 	.short	0x010a
        /*0456*/ 	.byte	0x07
	.zero		1


	//   ....[55]....
        /*0458*/ 	.word	0x00002350
        /*045c*/ 	.word	0x00000003
        /*0460*/ 	.word	0x000000f0
        /*0464*/ 	.short	0x010a
        /*0466*/ 	.byte	0xff
	.zero		1


	//   ....[56]....
        /*0468*/ 	.word	0x000024a0
        /*046c*/ 	.word	0x00000000
        /*0470*/ 	.word	0x00000000
        /*0474*/ 	.short	0x0101
        /*0476*/ 	.byte	0xff
	.zero		1


	//   ....[57]....
        /*0478*/ 	.word	0x00002a40
        /*047c*/ 	.word	0x000000ff
        /*0480*/ 	.word	0x00000000
        /*0484*/ 	.short	0x010a
        /*0486*/ 	.byte	0x04
	.zero		1


	//   ....[58]....
        /*0488*/ 	.word	0x00002ad0
        /*048c*/ 	.word	0x000000ff
        /*0490*/ 	.word	0x00000000
        /*0494*/ 	.short	0x010a
        /*0496*/ 	.byte	0x05
	.zero		1


	//   ....[59]....
        /*0498*/ 	.word	0x00002b60
        /*049c*/ 	.word	0x000000ff
        /*04a0*/ 	.word	0x00000000
        /*04a4*/ 	.short	0x010a
        /*04a6*/ 	.byte	0x05
	.zero		1


	//   ....[60]....
        /*04a8*/ 	.word	0x00002bf0
        /*04ac*/ 	.word	0x000000ff
        /*04b0*/ 	.word	0x00000000
        /*04b4*/ 	.short	0x010a
        /*04b6*/ 	.byte	0x05
	.zero		1


	//   ....[61]....
        /*04b8*/ 	.word	0x00002c80
        /*04bc*/ 	.word	0x000000ff
        /*04c0*/ 	.word	0x00000000
        /*04c4*/ 	.short	0x010a
        /*04c6*/ 	.byte	0x05
	.zero		1


	//   ....[62]....
        /*04c8*/ 	.word	0x00002d10
        /*04cc*/ 	.word	0x000000ff
        /*04d0*/ 	.word	0x00000000
        /*04d4*/ 	.short	0x010a
        /*04d6*/ 	.byte	0x05
	.zero		1


	//   ....[63]....
        /*04d8*/ 	.word	0x00002da0
        /*04dc*/ 	.word	0x000000ff
        /*04e0*/ 	.word	0x00000000
        /*04e4*/ 	.short	0x010a
        /*04e6*/ 	.byte	0x05
	.zero		1


	//   ....[64]....
        /*04e8*/ 	.word	0x00002e30
        /*04ec*/ 	.word	0x000000ff
        /*04f0*/ 	.word	0x00000000
        /*04f4*/ 	.short	0x010a
        /*04f6*/ 	.byte	0x05
	.zero		1


	//   ....[65]....
        /*04f8*/ 	.word	0x00002ec0
        /*04fc*/ 	.word	0x000000ff
        /*0500*/ 	.word	0x00000000
        /*0504*/ 	.short	0x010a
        /*0506*/ 	.byte	0x05
	.zero		1


	//   ....[66]....
        /*0508*/ 	.word	0x00002f50
        /*050c*/ 	.word	0x000000ff
        /*0510*/ 	.word	0x00000000
        /*0514*/ 	.short	0x010a
        /*0516*/ 	.byte	0x05
	.zero		1


	//   ....[67]....
        /*0518*/ 	.word	0x00002fe0
        /*051c*/ 	.word	0x000000ff
        /*0520*/ 	.word	0x00000000
        /*0524*/ 	.short	0x010a
        /*0526*/ 	.byte	0x05
	.zero		1


	//   ....[68]....
        /*0528*/ 	.word	0x00003070
        /*052c*/ 	.word	0x000000ff
        /*0530*/ 	.word	0x00000000
        /*0534*/ 	.short	0x010a
        /*0536*/ 	.byte	0x05
	.zero		1


	//   ....[69]....
        /*0538*/ 	.word	0x00003110
        /*053c*/ 	.word	0x00000000
        /*0540*/ 	.word	0x00000000
        /*0544*/ 	.short	0x010a
        /*0546*/ 	.byte	0xff
	.zero		1


	//   ....[70]....
        /*0548*/ 	.word	0x00003230
        /*054c*/ 	.word	0x00000002
        /*0550*/ 	.word	0x00000150
        /*0554*/ 	.short	0x010a
        /*0556*/ 	.byte	0xff
	.zero		1


	//   ....[71]....
        /*0558*/ 	.word	0x000032a0
        /*055c*/ 	.word	0x00000002
        /*0560*/ 	.word	0x00000000
        /*0564*/ 	.short	0x0101
        /*0566*/ 	.byte	0xff
	.zero		1


	//   ....[72]....
        /*0568*/ 	.word	0x000032c0
        /*056c*/ 	.word	0x000000ff
        /*0570*/ 	.word	0x00000100
        /*0574*/ 	.short	0x010a
        /*0576*/ 	.byte	0x04
	.zero		1


	//   ....[73]....
        /*0578*/ 	.word	0x000033e0
        /*057c*/ 	.word	0x00000002
        /*0580*/ 	.word	0x000000f0
        /*0584*/ 	.short	0x010a
        /*0586*/ 	.byte	0xff
	.zero		1


	//   ....[74]....
        /*0588*/ 	.word	0x000034e0
        /*058c*/ 	.word	0x00000002
        /*0590*/ 	.word	0x00000000
        /*0594*/ 	.short	0x0101
        /*0596*/ 	.byte	0xff
	.zero		1


	//   ....[75]....
        /*0598*/ 	.word	0x00003570
        /*059c*/ 	.word	0x000000ff
        /*05a0*/ 	.word	0x00000100
        /*05a4*/ 	.short	0x0106
        /*05a6*/ 	.byte	0x04
	.zero		1


	//   ....[76]....
        /*05a8*/ 	.word	0x00003590
        /*05ac*/ 	.word	0x000000ff
        /*05b0*/ 	.word	0x00000100
        /*05b4*/ 	.short	0x010a
        /*05b6*/ 	.byte	0x04
	.zero		1


	//   ....[77]....
        /*05b8*/ 	.word	0x00003620
        /*05bc*/ 	.word	0x000000ff
        /*05c0*/ 	.word	0x00000100
        /*05c4*/ 	.short	0x0106
        /*05c6*/ 	.byte	0x07
	.zero		1


	//   ....[78]....
        /*05c8*/ 	.word	0x00003660
        /*05cc*/ 	.word	0x00000000
        /*05d0*/ 	.word	0x00000100
        /*05d4*/ 	.short	0x010a
        /*05d6*/ 	.byte	0xff
	.zero		1


	//   ....[79]....
        /*05d8*/ 	.word	0x00003bb0
        /*05dc*/ 	.word	0x00000000
        /*05e0*/ 	.word	0x000000f0
        /*05e4*/ 	.short	0x010a
        /*05e6*/ 	.byte	0xff
	.zero		1


	//   ....[80]....
        /*05e8*/ 	.word	0x00003cb0
        /*05ec*/ 	.word	0x00000003
        /*05f0*/ 	.word	0x00000000
        /*05f4*/ 	.short	0x0101
        /*05f6*/ 	.byte	0xff
	.zero		1


	//   ....[81]....
        /*05f8*/ 	.word	0x00003cc0
        /*05fc*/ 	.word	0x000000ff
        /*0600*/ 	.word	0x00000000
        /*0604*/ 	.short	0x010a
        /*0606*/ 	.byte	0x04
	.zero		1


	//   ....[82]....
        /*0608*/ 	.word	0x00003d40
        /*060c*/ 	.word	0x000000ff
        /*0610*/ 	.word	0x00000130
        /*0614*/ 	.short	0x010a
        /*0616*/ 	.byte	0x1f
	.zero		1


	//   ....[83]....
        /*0618*/ 	.word	0x00003e20
        /*061c*/ 	.word	0x000000ff
        /*0620*/ 	.word	0x00000000
        /*0624*/ 	.short	0x010a
        /*0626*/ 	.byte	0x05
	.zero		1


	//   ....[84]....
        /*0628*/ 	.word	0x00003f60
        /*062c*/ 	.word	0x000000ff
        /*0630*/ 	.word	0x00000000
        /*0634*/ 	.short	0x010a
        /*0636*/ 	.byte	0x04
	.zero		1


	//   ....[85]....
        /*0638*/ 	.word	0x000041f0
        /*063c*/ 	.word	0x000000ff
        /*0640*/ 	.word	0x00000000
        /*0644*/ 	.short	0x010a
        /*0646*/ 	.byte	0x04
	.zero		1


	//   ....[86]....
        /*0648*/ 	.word	0x00004280
        /*064c*/ 	.word	0x000000ff
        /*0650*/ 	.word	0x00000000
        /*0654*/ 	.short	0x010a
        /*0656*/ 	.byte	0x05
	.zero		1


	//   ....[87]....
        /*0658*/ 	.word	0x00004310
        /*065c*/ 	.word	0x000000ff
        /*0660*/ 	.word	0x00000000
        /*0664*/ 	.short	0x010a
        /*0666*/ 	.byte	0x05
	.zero		1


	//   ....[88]....
        /*0668*/ 	.word	0x000043a0
        /*066c*/ 	.word	0x000000ff
        /*0670*/ 	.word	0x00000000
        /*0674*/ 	.short	0x010a
        /*0676*/ 	.byte	0x04
	.zero		1


	//   ....[89]....
        /*0678*/ 	.word	0x00004840
        /*067c*/ 	.word	0x00000007
        /*0680*/ 	.word	0x000000f0
        /*0684*/ 	.short	0x010a
        /*0686*/ 	.byte	0xff
	.zero		1


	//   ....[90]....
        /*0688*/ 	.word	0x000049b0
        /*068c*/ 	.word	0x00000000
        /*0690*/ 	.word	0x00000000
        /*0694*/ 	.short	0x0101
        /*0696*/ 	.byte	0xff
	.zero		1


	//   ....[91]....
        /*0698*/ 	.word	0x00004e20
        /*069c*/ 	.word	0x000000ff
        /*06a0*/ 	.word	0x000000e8
        /*06a4*/ 	.short	0x010a
        /*06a6*/ 	.byte	0x11
	.zero		1


	//   ....[92]....
        /*06a8*/ 	.word	0x00004fa0
        /*06ac*/ 	.word	0x000000ff
        /*06b0*/ 	.word	0x000000d8
        /*06b4*/ 	.short	0x010a
        /*06b6*/ 	.byte	0x11
	.zero		1


	//   ....[93]....
        /*06b8*/ 	.word	0x000051b0
        /*06bc*/ 	.word	0x000000ff
        /*06c0*/ 	.word	0x000000d0
        /*06c4*/ 	.short	0x010b
        /*06c6*/ 	.byte	0x11
	.zero		1


	//   ....[94]....
        /*06c8*/ 	.word	0x000051c0
        /*06cc*/ 	.word	0x000000ff
        /*06d0*/ 	.word	0x00000000
        /*06d4*/ 	.short	0x0101
        /*06d6*/ 	.byte	0x30
	.zero		1


	//   ....[95]....
        /*06d8*/ 	.word	0x00005200
        /*06dc*/ 	.word	0x00000000
        /*06e0*/ 	.word	0x000000d8
        /*06e4*/ 	.short	0x010a
        /*06e6*/ 	.byte	0xff
	.zero		1


	//   ....[96]....
        /*06e8*/ 	.word	0x00005530
        /*06ec*/ 	.word	0x00000003
        /*06f0*/ 	.word	0x000000f0
        /*06f4*/ 	.short	0x010a
        /*06f6*/ 	.byte	0xff
	.zero		1


	//   ....[97]....
        /*06f8*/ 	.word	0x000056b0
        /*06fc*/ 	.word	0x00000000
        /*0700*/ 	.word	0x00000000
        /*0704*/ 	.short	0x0101
        /*0706*/ 	.byte	0xff
	.zero		1


	//   ....[98]....
        /*0708*/ 	.word	0x00006110
        /*070c*/ 	.word	0x000000ff
        /*0710*/ 	.word	0x000000d0
        /*0714*/ 	.short	0x010a
        /*0716*/ 	.byte	0x2c
	.zero		1


	//   ....[99]....
        /*0718*/ 	.word	0x00006120
        /*071c*/ 	.word	0x00000010
        /*0720*/ 	.word	0x00000110
        /*0724*/ 	.short	0x010a
        /*0726*/ 	.byte	0xff
	.zero		1


	//   ....[100]....
        /*0728*/ 	.word	0x000062d0
        /*072c*/ 	.word	0x000000ff
        /*0730*/ 	.word	0x000000d0
        /*0734*/ 	.short	0x010a
        /*0736*/ 	.byte	0x2c
	.zero		1


	//   ....[101]....
        /*0738*/ 	.word	0x000063b0
        /*073c*/ 	.word	0x000000ff
        /*0740*/ 	.word	0x00000000
        /*0744*/ 	.short	0x0101
        /*0746*/ 	.byte	0x04
	.zero		1


	//   ....[102]....
        /*0748*/ 	.word	0x00006410
        /*074c*/ 	.word	0x00000010
        /*0750*/ 	.word	0x00000110
        /*0754*/ 	.short	0x010a
        /*0756*/ 	.byte	0xff
	.zero		1


	//   ....[103]....
        /*0758*/ 	.word	0x000066d0
        /*075c*/ 	.word	0x000000ff
        /*0760*/ 	.word	0x00000000
        /*0764*/ 	.short	0x0101
        /*0766*/ 	.byte	0x04
	.zero		1


	//   ....[104]....
        /*0768*/ 	.word	0x000070d0
        /*076c*/ 	.word	0x00000000
        /*0770*/ 	.word	0x00000160
        /*0774*/ 	.short	0x010a
        /*0776*/ 	.byte	0xff
	.zero		1


	//   ....[105]....
        /*0778*/ 	.word	0x00007130
        /*077c*/ 	.word	0x00000000
        /*0780*/ 	.word	0x00000068
        /*0784*/ 	.short	0x010a
        /*0786*/ 	.byte	0xff
	.zero		1


	//   ....[106]....
        /*0788*/ 	.word	0x00007190
        /*078c*/ 	.word	0x00000000
        /*0790*/ 	.word	0x00000068
        /*0794*/ 	.short	0x010a
        /*0796*/ 	.byte	0xff
	.zero		1


	//   ....[107]....
        /*0798*/ 	.word	0x000071e0
        /*079c*/ 	.word	0x00000003
        /*07a0*/ 	.word	0x000000f0
        /*07a4*/ 	.short	0x010a
        /*07a6*/ 	.byte	0xff
	.zero		1


	//   ....[108]....
        /*07a8*/ 	.word	0x00007240
        /*07ac*/ 	.word	0x00000000
        /*07b0*/ 	.word	0x00000000
        /*07b4*/ 	.short	0x010a
        /*07b6*/ 	.byte	0xff
	.zero		1


	//   ....[109]....
        /*07b8*/ 	.word	0x000072a0
        /*07bc*/ 	.word	0x00000000
        /*07c0*/ 	.word	0x00000000
        /*07c4*/ 	.short	0x010a
        /*07c6*/ 	.byte	0xff
	.zero		1


	//   ....[110]....
        /*07c8*/ 	.word	0x00007300
        /*07cc*/ 	.word	0x00000000
        /*07d0*/ 	.word	0x00000000
        /*07d4*/ 	.short	0x010a
        /*07d6*/ 	.byte	0xff
	.zero		1


	//   ....[111]....
        /*07d8*/ 	.word	0x00007360
        /*07dc*/ 	.word	0x00000000
        /*07e0*/ 	.word	0x00000000
        /*07e4*/ 	.short	0x010a
        /*07e6*/ 	.byte	0xff
	.zero		1


	//   ....[112]....
        /*07e8*/ 	.word	0x000073c0
        /*07ec*/ 	.word	0x00000000
        /*07f0*/ 	.word	0x00000000
        /*07f4*/ 	.short	0x010a
        /*07f6*/ 	.byte	0xff
	.zero		1


	//   ....[113]....
        /*07f8*/ 	.word	0x00007420
        /*07fc*/ 	.word	0x00000000
        /*0800*/ 	.word	0x00000000
        /*0804*/ 	.short	0x010a
        /*0806*/ 	.byte	0xff
	.zero		1


	//   ....[114]....
        /*0808*/ 	.word	0x00007480
        /*080c*/ 	.word	0x00000000
        /*0810*/ 	.word	0x00000000
        /*0814*/ 	.short	0x010a
        /*0816*/ 	.byte	0xff
	.zero		1


	//   ....[115]....
        /*0818*/ 	.word	0x000074e0
        /*081c*/ 	.word	0x00000000
        /*0820*/ 	.word	0x00000000
        /*0824*/ 	.short	0x010a
        /*0826*/ 	.byte	0xff
	.zero		1


	//   ....[116]....
        /*0828*/ 	.word	0x00007540
        /*082c*/ 	.word	0x00000000
        /*0830*/ 	.word	0x00000000
        /*0834*/ 	.short	0x010a
        /*0836*/ 	.byte	0xff
	.zero		1


	//   ....[117]....
        /*0838*/ 	.word	0x000075a0
        /*083c*/ 	.word	0x00000000
        /*0840*/ 	.word	0x00000000
        /*0844*/ 	.short	0x010a
        /*0846*/ 	.byte	0xff
	.zero		1


	//   ....[118]....
        /*0848*/ 	.word	0x00007600
        /*084c*/ 	.word	0x00000000
        /*0850*/ 	.word	0x00000000
        /*0854*/ 	.short	0x010a
        /*0856*/ 	.byte	0xff
	.zero		1


	//   ....[119]....
        /*0858*/ 	.word	0x00007660
        /*085c*/ 	.word	0x00000000
        /*0860*/ 	.word	0x00000000
        /*0864*/ 	.short	0x010a
        /*0866*/ 	.byte	0xff
	.zero		1


	//   ....[120]....
        /*0868*/ 	.word	0x000076b0
        /*086c*/ 	.word	0x00000002
        /*0870*/ 	.word	0x00000150
        /*0874*/ 	.short	0x010a
        /*0876*/ 	.byte	0xff
	.zero		1


	//   ....[121]....
        /*0878*/ 	.word	0x00007710
        /*087c*/ 	.word	0x00000002
        /*0880*/ 	.word	0x00000100
        /*0884*/ 	.short	0x010a
        /*0886*/ 	.byte	0xff
	.zero		1


	//   ....[122]....
        /*0888*/ 	.word	0x00007760
        /*088c*/ 	.word	0x00000002
        /*0890*/ 	.word	0x000000f0
        /*0894*/ 	.short	0x010a
        /*0896*/ 	.byte	0xff
	.zero		1


	//   ....[123]....
        /*0898*/ 	.word	0x000077c0
        /*089c*/ 	.word	0x00000000
        /*08a0*/ 	.word	0x00000100
        /*08a4*/ 	.short	0x010a
        /*08a6*/ 	.byte	0xff
	.zero		1


	//   ....[124]....
        /*08a8*/ 	.word	0x00007810
        /*08ac*/ 	.word	0x00000000
        /*08b0*/ 	.word	0x000000f0
        /*08b4*/ 	.short	0x010a
        /*08b6*/ 	.byte	0xff
	.zero		1


	//   ....[125]....
        /*08b8*/ 	.word	0x00007870
        /*08bc*/ 	.word	0x00000002
        /*08c0*/ 	.word	0x00000130
        /*08c4*/ 	.short	0x010a
        /*08c6*/ 	.byte	0xff
	.zero		1


	//   ....[126]....
        /*08c8*/ 	.word	0x000078d0
        /*08cc*/ 	.word	0x00000000
        /*08d0*/ 	.word	0x00000000
        /*08d4*/ 	.short	0x010a
        /*08d6*/ 	.byte	0xff
	.zero		1


	//   ....[127]....
        /*08d8*/ 	.word	0x00007930
        /*08dc*/ 	.word	0x00000000
        /*08e0*/ 	.word	0x00000000
        /*08e4*/ 	.short	0x010a
        /*08e6*/ 	.byte	0xff
	.zero		1


	//   ....[128]....
        /*08e8*/ 	.word	0x00007990
        /*08ec*/ 	.word	0x00000000
        /*08f0*/ 	.word	0x00000000
        /*08f4*/ 	.short	0x010a
        /*08f6*/ 	.byte	0xff
	.zero		1


	//   ....[129]....
        /*08f8*/ 	.word	0x000079f0
        /*08fc*/ 	.word	0x00000000
        /*0900*/ 	.word	0x00000000
        /*0904*/ 	.short	0x010a
        /*0906*/ 	.byte	0xff
	.zero		1


	//   ....[130]....
        /*0908*/ 	.word	0x00007a50
        /*090c*/ 	.word	0x00000000
        /*0910*/ 	.word	0x00000000
        /*0914*/ 	.short	0x010a
        /*0916*/ 	.byte	0xff
	.zero		1


	//   ....[131]....
        /*0918*/ 	.word	0x00007aa0
        /*091c*/ 	.word	0x00000007
        /*0920*/ 	.word	0x000000f0
        /*0924*/ 	.short	0x010a
        /*0926*/ 	.byte	0xff
	.zero		1


	//   ....[132]....
        /*0928*/ 	.word	0x00007b00
        /*092c*/ 	.word	0x00000000
        /*0930*/ 	.word	0x000000e8
        /*0934*/ 	.short	0x010a
        /*0936*/ 	.byte	0xff
	.zero		1


	//   ....[133]....
        /*0938*/ 	.word	0x00007b60
        /*093c*/ 	.word	0x00000000
        /*0940*/ 	.word	0x000000d8
        /*0944*/ 	.short	0x010a
        /*0946*/ 	.byte	0xff
	.zero		1


	//   ....[134]....
        /*0948*/ 	.word	0x00007bb0
        /*094c*/ 	.word	0x00000003
        /*0950*/ 	.word	0x000000f0
        /*0954*/ 	.short	0x010a
        /*0956*/ 	.byte	0xff
	.zero		1


	//   ....[135]....
        /*0958*/ 	.word	0x00007c10
        /*095c*/ 	.word	0x00000000
        /*0960*/ 	.word	0x000000d0
        /*0964*/ 	.short	0x010a
        /*0966*/ 	.byte	0xff
	.zero		1


	//   ....[136]....
        /*0968*/ 	.word	0x00007c60
        /*096c*/ 	.word	0x00000010
        /*0970*/ 	.word	0x00000110
        /*0974*/ 	.short	0x010a
        /*0976*/ 	.byte	0xff
	.zero		1


	//----- nvinfo : EIATTR_NUM_MBARRIERS
	.align		4
.L_47:
        /*0978*/ 	.byte	0x03, 0x38
        /*097a*/ 	.short	0x002e


	//----- nvinfo : EIATTR_EXIT_INSTR_OFFSETS
	.align		4
        /*097c*/ 	.byte	0x04, 0x1c
        /*097e*/ 	.short	(.L_49 - .L_48)


	//   ....[0]....
.L_48:
        /*0980*/ 	.word	0x00003140


	//   ....[1]....
        /*0984*/ 	.word	0x00003630


	//   ....[2]....
        /*0988*/ 	.word	0x00003690


	//   ....[3]....
        /*098c*/ 	.word	0x00004600


	//   ....[4]....
        /*0990*/ 	.word	0x00005230


	//   ....[5]....
        /*0994*/ 	.word	0x00005270


	//   ....[6]....
        /*0998*/ 	.word	0x000070c0


	//----- nvinfo : EIATTR_MAX_THREADS
	.align		4
.L_49:
        /*099c*/ 	.byte	0x04, 0x05
        /*099e*/ 	.short	(.L_51 - .L_50)
.L_50:
        /*09a0*/ 	.word	0x00000100
        /*09a4*/ 	.word	0x00000001
        /*09a8*/ 	.word	0x00000001


	//----- nvinfo : EIATTR_CRS_STACK_SIZE
	.align		4
.L_51:
        /*09ac*/ 	.byte	0x04, 0x1e
        /*09ae*/ 	.short	(.L_53 - .L_52)
.L_52:
        /*09b0*/ 	.word	0x00000000


	//----- nvinfo : EIATTR_CBANK_PARAM_SIZE
	.align		4
.L_53:
        /*09b4*/ 	.byte	0x03, 0x19
        /*09b6*/ 	.short	0x0800


	//----- nvinfo : EIATTR_PARAM_CBANK
	.align		4
        /*09b8*/ 	.byte	0x04, 0x0a
        /*09ba*/ 	.short	(.L_55 - .L_54)
	.align		4
.L_54:
        /*09bc*/ 	.word	index@(.nv.constant0._ZN7cutlass13device_kernelINS_4gemm6kernel13GemmUniversalIN4cute5tupleIJiiiiEEENS1_10collective13CollectiveMmaINS1_35MainloopSm100TmaUmmaWarpSpecializedILi13ELi2ELi4ENS5_IJNS4_1CILi4EEENSA_ILi2EEENSA_ILi1EEEEEEEENS5_IJNSA_ILi64EEESG_NSA_ILi128EEEEEEaNS5_IJlSD_lEEEaSJ_NS4_8TiledMMAINS4_8MMA_AtomIJNS4_15SM100_MMA_S8_SSIaaiLi64ELi64ELNS4_4UMMA5MajorE0ELSO_0ELNSN_8SaturateE0EEEEEENS4_6LayoutINS5_IJSD_SD_SD_EEENS5_IJNSA_ILi0EEESU_SU_EEEEENS5_IJNS4_10UnderscoreESX_SX_EEEEENS4_23SM90_TMA_LOAD_MULTICASTENS4_14ComposedLayoutINS4_7SwizzleILi3ELi4ELi3EEENS4_18smem_ptr_flag_bitsILi8EEENSS_INS5_IJNSA_ILi8EEESH_EEENS5_IJSH_SD_EEEEEEEvNS4_8identityES10_S1A_vS1B_EENS_8epilogue10collective18CollectiveEpilogueINS1D_23Sm100TmaWarpSpecializedILi1ELi1ELi32ELb0ELb0EEEJSI_NS5_IJNSS_ISG_SD_EES1I_EEEaSJ_aSJ_NS1D_6fusion15FusionCallbacksIS1H_NS1K_17LinearCombinationIaiaiLNS_15FloatRoundStyleE2EEESI_S1J_JEEENS4_5SM1004TMEM4LOAD26SM100_TMEM_LOAD_16dp32b32xENS4_13SM90_TMA_LOADENS11_INS12_ILi2ELi4ELi3EEES15_NSS_INS5_IJS16_SG_EEENS5_IJSG_SD_EEEEEEENS4_39AutoVectorizingCopyWithAssumedAlignmentILi128EEENS4_14SM90_TMA_STOREES1Z_S21_S21_EEEvvEEEEvNT_6ParamsE)
        /*09c0*/ 	.short	0x0380
        /*09c2*/ 	.short	0x0800


	//----- nvinfo : EIATTR_SW_WAR
	.align		4
.L_55:
        /*09c4*/ 	.byte	0x04, 0x36
        /*09c6*/ 	.short	(.L_57 - .L_56)
.L_56:
        /*09c8*/ 	.word	0x00000008
.L_57:


//--------------------- .nv.callgraph             --------------------------
	.section	.nv.callgraph,"",@"SHT_CUDA_CALLGRAPH"
	.align	4
	.sectionentsize	8
	.align		4
        /*0000*/ 	.word	0x00000000
	.align		4
        /*0004*/ 	.word	0xffffffff
	.align		4
        /*0008*/ 	.word	index@(_ZN7cutlass13device_kernelINS_4gemm6kernel13GemmUniversalIN4cute5tupleIJiiiiEEENS1_10collective13CollectiveMmaINS1_35MainloopSm100TmaUmmaWarpSpecializedILi13ELi2ELi4ENS5_IJNS4_1CILi4EEENSA_ILi2EEENSA_ILi1EEEEEEEENS5_IJNSA_ILi64EEESG_NSA_ILi128EEEEEEaNS5_IJlSD_lEEEaSJ_NS4_8TiledMMAINS4_8MMA_AtomIJNS4_15SM100_MMA_S8_SSIaaiLi64ELi64ELNS4_4UMMA5MajorE0ELSO_0ELNSN_8SaturateE0EEEEEENS4_6LayoutINS5_IJSD_SD_SD_EEENS5_IJNSA_ILi0EEESU_SU_EEEEENS5_IJNS4_10UnderscoreESX_SX_EEEEENS4_23SM90_TMA_LOAD_MULTICASTENS4_14ComposedLayoutINS4_7SwizzleILi3ELi4ELi3EEENS4_18smem_ptr_flag_bitsILi8EEENSS_INS5_IJNSA_ILi8EEESH_EEENS5_IJSH_SD_EEEEEEEvNS4_8identityES10_S1A_vS1B_EENS_8epilogue10collective18CollectiveEpilogueINS1D_23Sm100TmaWarpSpecializedILi1ELi1ELi32ELb0ELb0EEEJSI_NS5_IJNSS_ISG_SD_EES1I_EEEaSJ_aSJ_NS1D_6fusion15FusionCallbacksIS1H_NS1K_17LinearCombinationIaiaiLNS_15FloatRoundStyleE2EEESI_S1J_JEEENS4_5SM1004TMEM4LOAD26SM100_TMEM_LOAD_16dp32b32xENS4_13SM90_TMA_LOADENS11_INS12_ILi2ELi4ELi3EEES15_NSS_INS5_IJS16_SG_EEENS5_IJSG_SD_EEEEEEENS4_39AutoVectorizingCopyWithAssumedAlignmentILi128EEENS4_14SM90_TMA_STOREES1Z_S21_S21_EEEvvEEEEvNT_6ParamsE)
	.align		4
        /*000c*/ 	.word	index@(__assertfail)
	.align		4
        /*0010*/ 	.word	0x00000000
	.align		4
        /*0014*/ 	.word	0xfffffffe
	.align		4
        /*0018*/ 	.word	0x00000000
	.align		4
        /*001c*/ 	.word	0xfffffffd
	.align		4
        /*0020*/ 	.word	0x00000000
	.align		4
        /*0024*/ 	.word	0xfffffffc


//--------------------- .nv.constant4             --------------------------
	.section	.nv.constant4,"a",@progbits
	.align	8
	.align		8
.nv.constant4:
        /*0000*/ 	.dword	__assertfail
	.align		8
        /*0008*/ 	.dword	__unnamed_1
	.align		8
        /*0010*/ 	.dword	__unnamed_2
	.align		8
        /*0018*/ 	.dword	_ZN40_INTERNAL_21b4795f_4_k_cu_218f77c9_279474cuda3std3__45__cpo5beginE
	.align		8
        /*0020*/ 	.dword	_ZN40_INTERNAL_21b4795f_4_k_cu_218f77c9_279474cuda3std3__45__cpo3endE
	.align		8
        /*0028*/ 	.dword	_ZN40_INTERNAL_21b4795f_4_k_cu_218f77c9_279474cuda3std3__45__cpo6cbeginE
	.align		8
        /*0030*/ 	.dword	_ZN40_INTERNAL_21b4795f_4_k_cu_218f77c9_279474cuda3std3__45__cpo4cendE
	.align		8
        /*0038*/ 	.dword	_ZN40_INTERNAL_21b4795f_4_k_cu_218f77c9_279474cuda3std3__442_GLOBAL__N__21b4795f_4_k_cu_218f77c9_279476ignoreE
	.align		8
        /*0040*/ 	.dword	_ZN40_INTERNAL_21b4795f_4_k_cu_218f77c9_279474cuda3std3__419piecewise_constructE
	.align		8
        /*0048*/ 	.dword	_ZN40_INTERNAL_21b4795f_4_k_cu_218f77c9_279474cuda3std3__48in_placeE
	.align		8
        /*0050*/ 	.dword	_ZN40_INTERNAL_21b4795f_4_k_cu_218f77c9_279474cuda3std6ranges3__45__cpo4swapE
	.align		8
        /*0058*/ 	.dword	_ZN40_INTERNAL_21b4795f_4_k_cu_218f77c9_279474cuda3std6ranges3__45__cpo9iter_moveE
	.align		8
        /*0060*/ 	.dword	_ZN40_INTERNAL_21b4795f_4_k_cu_218f77c9_279474cute7productE
	.align		8
        /*0068*/ 	.dword	_ZN40_INTERNAL_21b4795f_4_k_cu_218f77c9_279474cute1_E
	.align		8
        /*0070*/ 	.dword	$str$25
	.align		8
        /*0078*/ 	.dword	$str$26
	.align		8
        /*0080*/ 	.dword	$str$27
	.align		8
        /*0088*/ 	.dword	$str$28


//--------------------- .text._ZN7cutlass13device_kernelINS_4gemm6kernel13GemmUniversalIN4cute5tupleIJiiiiEEENS1_10collective13CollectiveMmaINS1_35MainloopSm100TmaUmmaWarpSpecializedILi13ELi2ELi4ENS5_IJNS4_1CILi4EEENSA_ILi2EEENSA_ILi1EEEEEEEENS5_IJNSA_ILi64EEESG_NSA_ILi128EEEEEEaNS5_IJlSD_lEEEaSJ_NS4_8TiledMMAINS4_8MMA_AtomIJNS4_15SM100_MMA_S8_SSIaaiLi64ELi64ELNS4_4UMMA5MajorE0ELSO_0ELNSN_8SaturateE0EEEEEENS4_6LayoutINS5_IJSD_SD_SD_EEENS5_IJNSA_ILi0EEESU_SU_EEEEENS5_IJNS4_10UnderscoreESX_SX_EEEEENS4_23SM90_TMA_LOAD_MULTICASTENS4_14ComposedLayoutINS4_7SwizzleILi3ELi4ELi3EEENS4_18smem_ptr_flag_bitsILi8EEENSS_INS5_IJNSA_ILi8EEESH_EEENS5_IJSH_SD_EEEEEEEvNS4_8identityES10_S1A_vS1B_EENS_8epilogue10collective18CollectiveEpilogueINS1D_23Sm100TmaWarpSpecializedILi1ELi1ELi32ELb0ELb0EEEJSI_NS5_IJNSS_ISG_SD_EES1I_EEEaSJ_aSJ_NS1D_6fusion15FusionCallbacksIS1H_NS1K_17LinearCombinationIaiaiLNS_15FloatRoundStyleE2EEESI_S1J_JEEENS4_5SM1004TMEM4LOAD26SM100_TMEM_LOAD_16dp32b32xENS4_13SM90_TMA_LOADENS11_INS12_ILi2ELi4ELi3EEES15_NSS_INS5_IJS16_SG_EEENS5_IJSG_SD_EEEEEEENS4_39AutoVectorizingCopyWithAssumedAlignmentILi128EEENS4_14SM90_TMA_STOREES1Z_S21_S21_EEEvvEEEEvNT_6ParamsE --------------------------
	.section	.text._ZN7cutlass13device_kernelINS_4gemm6kernel13GemmUniversalIN4cute5tupleIJiiiiEEENS1_10collective13CollectiveMmaINS1_35MainloopSm100TmaUmmaWarpSpecializedILi13ELi2ELi4ENS5_IJNS4_1CILi4EEENSA_ILi2EEENSA_ILi1EEEEEEEENS5_IJNSA_ILi64EEESG_NSA_ILi128EEEEEEaNS5_IJlSD_lEEEaSJ_NS4_8TiledMMAINS4_8MMA_AtomIJNS4_15SM100_MMA_S8_SSIaaiLi64ELi64ELNS4_4UMMA5MajorE0ELSO_0ELNSN_8SaturateE0EEEEEENS4_6LayoutINS5_IJSD_SD_SD_EEENS5_IJNSA_ILi0EEESU_SU_EEEEENS5_IJNS4_10UnderscoreESX_SX_EEEEENS4_23SM90_TMA_LOAD_MULTICASTENS4_14ComposedLayoutINS4_7SwizzleILi3ELi4ELi3EEENS4_18smem_ptr_flag_bitsILi8EEENSS_INS5_IJNSA_ILi8EEESH_EEENS5_IJSH_SD_EEEEEEEvNS4_8identityES10_S1A_vS1B_EENS_8epilogue10collective18CollectiveEpilogueINS1D_23Sm100TmaWarpSpecializedILi1ELi1ELi32ELb0ELb0EEEJSI_NS5_IJNSS_ISG_SD_EES1I_EEEaSJ_aSJ_NS1D_6fusion15FusionCallbacksIS1H_NS1K_17LinearCombinationIaiaiLNS_15FloatRoundStyleE2EEESI_S1J_JEEENS4_5SM1004TMEM4LOAD26SM100_TMEM_LOAD_16dp32b32xENS4_13SM90_TMA_LOADENS11_INS12_ILi2ELi4ELi3EEES15_NSS_INS5_IJS16_SG_EEENS5_IJSG_SD_EEEEEEENS4_39AutoVectorizingCopyWithAssumedAlignmentILi128EEENS4_14SM90_TMA_STOREES1Z_S21_S21_EEEvvEEEEvNT_6ParamsE,"ax",@progbits
	.align	128
.text._ZN7cutlass13device_kernelINS_4gemm6kernel13GemmUniversalIN4cute5tupleIJiiiiEEENS1_10collective13CollectiveMmaINS1_35MainloopSm100TmaUmmaWarpSpecializedILi13ELi2ELi4ENS5_IJNS4_1CILi4EEENSA_ILi2EEENSA_ILi1EEEEEEEENS5_IJNSA_ILi64EEESG_NSA_ILi128EEEEEEaNS5_IJlSD_lEEEaSJ_NS4_8TiledMMAINS4_8MMA_AtomIJNS4_15SM100_MMA_S8_SSIaaiLi64ELi64ELNS4_4UMMA5MajorE0ELSO_0ELNSN_8SaturateE0EEEEEENS4_6LayoutINS5_IJSD_SD_SD_EEENS5_IJNSA_ILi0EEESU_SU_EEEEENS5_IJNS4_10UnderscoreESX_SX_EEEEENS4_23SM90_TMA_LOAD_MULTICASTENS4_14ComposedLayoutINS4_7SwizzleILi3ELi4ELi3EEENS4_18smem_ptr_flag_bitsILi8EEENSS_INS5_IJNSA_ILi8EEESH_EEENS5_IJSH_SD_EEEEEEEvNS4_8identityES10_S1A_vS1B_EENS_8epilogue10collective18CollectiveEpilogueINS1D_23Sm100TmaWarpSpecializedILi1ELi1ELi32ELb0ELb0EEEJSI_NS5_IJNSS_ISG_SD_EES1I_EEEaSJ_aSJ_NS1D_6fusion15FusionCallbacksIS1H_NS1K_17LinearCombinationIaiaiLNS_15FloatRoundStyleE2EEESI_S1J_JEEENS4_5SM1004TMEM4LOAD26SM100_TMEM_LOAD_16dp32b32xENS4_13SM90_TMA_LOADENS11_INS12_ILi2ELi4ELi3EEES15_NSS_INS5_IJS16_SG_EEENS5_IJSG_SD_EEEEEEENS4_39AutoVectorizingCopyWithAssumedAlignmentILi128EEENS4_14SM90_TMA_STOREES1Z_S21_S21_EEEvvEEEEvNT_6ParamsE:
        .type           _ZN7cutlass13device_kernelINS_4gemm6kernel13GemmUniversalIN4cute5tupleIJiiiiEEENS1_10collective13CollectiveMmaINS1_35MainloopSm100TmaUmmaWarpSpecializedILi13ELi2ELi4ENS5_IJNS4_1CILi4EEENSA_ILi2EEENSA_ILi1EEEEEEEENS5_IJNSA_ILi64EEESG_NSA_ILi128EEEEEEaNS5_IJlSD_lEEEaSJ_NS4_8TiledMMAINS4_8MMA_AtomIJNS4_15SM100_MMA_S8_SSIaaiLi64ELi64ELNS4_4UMMA5MajorE0ELSO_0ELNSN_8SaturateE0EEEEEENS4_6LayoutINS5_IJSD_SD_SD_EEENS5_IJNSA_ILi0EEESU_SU_EEEEENS5_IJNS4_10UnderscoreESX_SX_EEEEENS4_23SM90_TMA_LOAD_MULTICASTENS4_14ComposedLayoutINS4_7SwizzleILi3ELi4ELi3EEENS4_18smem_ptr_flag_bitsILi8EEENSS_INS5_IJNSA_ILi8EEESH_EEENS5_IJSH_SD_EEEEEEEvNS4_8identityES10_S1A_vS1B_EENS_8epilogue10collective18CollectiveEpilogueINS1D_23Sm100TmaWarpSpecializedILi1ELi1ELi32ELb0ELb0EEEJSI_NS5_IJNSS_ISG_SD_EES1I_EEEaSJ_aSJ_NS1D_6fusion15FusionCallbacksIS1H_NS1K_17LinearCombinationIaiaiLNS_15FloatRoundStyleE2EEESI_S1J_JEEENS4_5SM1004TMEM4LOAD26SM100_TMEM_LOAD_16dp32b32xENS4_13SM90_TMA_LOADENS11_INS12_ILi2ELi4ELi3EEES15_NSS_INS5_IJS16_SG_EEENS5_IJSG_SD_EEEEEEENS4_39AutoVectorizingCopyWithAssumedAlignmentILi128EEENS4_14SM90_TMA_STOREES1Z_S21_S21_EEEvvEEEEvNT_6ParamsE,@function
        .size           _ZN7cutlass13device_kernelINS_4gemm6kernel13GemmUniversalIN4cute5tupleIJiiiiEEENS1_10collective13CollectiveMmaINS1_35MainloopSm100TmaUmmaWarpSpecializedILi13ELi2ELi4ENS5_IJNS4_1CILi4EEENSA_ILi2EEENSA_ILi1EEEEEEEENS5_IJNSA_ILi64EEESG_NSA_ILi128EEEEEEaNS5_IJlSD_lEEEaSJ_NS4_8TiledMMAINS4_8MMA_AtomIJNS4_15SM100_MMA_S8_SSIaaiLi64ELi64ELNS4_4UMMA5MajorE0ELSO_0ELNSN_8SaturateE0EEEEEENS4_6LayoutINS5_IJSD_SD_SD_EEENS5_IJNSA_ILi0EEESU_SU_EEEEENS5_IJNS4_10UnderscoreESX_SX_EEEEENS4_23SM90_TMA_LOAD_MULTICASTENS4_14ComposedLayoutINS4_7SwizzleILi3ELi4ELi3EEENS4_18smem_ptr_flag_bitsILi8EEENSS_INS5_IJNSA_ILi8EEESH_EEENS5_IJSH_SD_EEEEEEEvNS4_8identityES10_S1A_vS1B_EENS_8epilogue10collective18CollectiveEpilogueINS1D_23Sm100TmaWarpSpecializedILi1ELi1ELi32ELb0ELb0EEEJSI_NS5_IJNSS_ISG_SD_EES1I_EEEaSJ_aSJ_NS1D_6fusion15FusionCallbacksIS1H_NS1K_17LinearCombinationIaiaiLNS_15FloatRoundStyleE2EEESI_S1J_JEEENS4_5SM1004TMEM4LOAD26SM100_TMEM_LOAD_16dp32b32xENS4_13SM90_TMA_LOADENS11_INS12_ILi2ELi4ELi3EEES15_NSS_INS5_IJS16_SG_EEENS5_IJSG_SD_EEEEEEENS4_39AutoVectorizingCopyWithAssumedAlignmentILi128EEENS4_14SM90_TMA_STOREES1Z_S21_S21_EEEvvEEEEvNT_6ParamsE,(.L_x_163 - _ZN7cutlass13device_kernelINS_4gemm6kernel13GemmUniversalIN4cute5tupleIJiiiiEEENS1_10collective13CollectiveMmaINS1_35MainloopSm100TmaUmmaWarpSpecializedILi13ELi2ELi4ENS5_IJNS4_1CILi4EEENSA_ILi2EEENSA_ILi1EEEEEEEENS5_IJNSA_ILi64EEESG_NSA_ILi128EEEEEEaNS5_IJlSD_lEEEaSJ_NS4_8TiledMMAINS4_8MMA_AtomIJNS4_15SM100_MMA_S8_SSIaaiLi64ELi64ELNS4_4UMMA5MajorE0ELSO_0ELNSN_8SaturateE0EEEEEENS4_6LayoutINS5_IJSD_SD_SD_EEENS5_IJNSA_ILi0EEESU_SU_EEEEENS5_IJNS4_10UnderscoreESX_SX_EEEEENS4_23SM90_TMA_LOAD_MULTICASTENS4_14ComposedLayoutINS4_7SwizzleILi3ELi4ELi3EEENS4_18smem_ptr_flag_bitsILi8EEENSS_INS5_IJNSA_ILi8EEESH_EEENS5_IJSH_SD_EEEEEEEvNS4_8identityES10_S1A_vS1B_EENS_8epilogue10collective18CollectiveEpilogueINS1D_23Sm100TmaWarpSpecializedILi1ELi1ELi32ELb0ELb0EEEJSI_NS5_IJNSS_ISG_SD_EES1I_EEEaSJ_aSJ_NS1D_6fusion15FusionCallbacksIS1H_NS1K_17LinearCombinationIaiaiLNS_15FloatRoundStyleE2EEESI_S1J_JEEENS4_5SM1004TMEM4LOAD26SM100_TMEM_LOAD_16dp32b32xENS4_13SM90_TMA_LOADENS11_INS12_ILi2ELi4ELi3EEES15_NSS_INS5_IJS16_SG_EEENS5_IJSG_SD_EEEEEEENS4_39AutoVectorizingCopyWithAssumedAlignmentILi128EEENS4_14SM90_TMA_STOREES1Z_S21_S21_EEEvvEEEEvNT_6ParamsE)
        .other          _ZN7cutlass13device_kernelINS_4gemm6kernel13GemmUniversalIN4cute5tupleIJiiiiEEENS1_10collective13CollectiveMmaINS1_35MainloopSm100TmaUmmaWarpSpecializedILi13ELi2ELi4ENS5_IJNS4_1CILi4EEENSA_ILi2EEENSA_ILi1EEEEEEEENS5_IJNSA_ILi64EEESG_NSA_ILi128EEEEEEaNS5_IJlSD_lEEEaSJ_NS4_8TiledMMAINS4_8MMA_AtomIJNS4_15SM100_MMA_S8_SSIaaiLi64ELi64ELNS4_4UMMA5MajorE0ELSO_0ELNSN_8SaturateE0EEEEEENS4_6LayoutINS5_IJSD_SD_SD_EEENS5_IJNSA_ILi0EEESU_SU_EEEEENS5_IJNS4_10UnderscoreESX_SX_EEEEENS4_23SM90_TMA_LOAD_MULTICASTENS4_14ComposedLayoutINS4_7SwizzleILi3ELi4ELi3EEENS4_18smem_ptr_flag_bitsILi8EEENSS_INS5_IJNSA_ILi8EEESH_EEENS5_IJSH_SD_EEEEEEEvNS4_8identityES10_S1A_vS1B_EENS_8epilogue10collective18CollectiveEpilogueINS1D_23Sm100TmaWarpSpecializedILi1ELi1ELi32ELb0ELb0EEEJSI_NS5_IJNSS_ISG_SD_EES1I_EEEaSJ_aSJ_NS1D_6fusion15FusionCallbacksIS1H_NS1K_17LinearCombinationIaiaiLNS_15FloatRoundStyleE2EEESI_S1J_JEEENS4_5SM1004TMEM4LOAD26SM100_TMEM_LOAD_16dp32b32xENS4_13SM90_TMA_LOADENS11_INS12_ILi2ELi4ELi3EEES15_NSS_INS5_IJS16_SG_EEENS5_IJSG_SD_EEEEEEENS4_39AutoVectorizingCopyWithAssumedAlignmentILi128EEENS4_14SM90_TMA_STOREES1Z_S21_S21_EEEvvEEEEvNT_6ParamsE,@"STO_CUDA_ENTRY STV_DEFAULT"
_ZN7cutlass13device_kernelINS_4gemm6kernel13GemmUniversalIN4cute5tupleIJiiiiEEENS1_10collective13CollectiveMmaINS1_35MainloopSm100TmaUmmaWarpSpecializedILi13ELi2ELi4ENS5_IJNS4_1CILi4EEENSA_ILi2EEENSA_ILi1EEEEEEEENS5_IJNSA_ILi64EEESG_NSA_ILi128EEEEEEaNS5_IJlSD_lEEEaSJ_NS4_8TiledMMAINS4_8MMA_AtomIJNS4_15SM100_MMA_S8_SSIaaiLi64ELi64ELNS4_4UMMA5MajorE0ELSO_0ELNSN_8SaturateE0EEEEEENS4_6LayoutINS5_IJSD_SD_SD_EEENS5_IJNSA_ILi0EEESU_SU_EEEEENS5_IJNS4_10UnderscoreESX_SX_EEEEENS4_23SM90_TMA_LOAD_MULTICASTENS4_14ComposedLayoutINS4_7SwizzleILi3ELi4ELi3EEENS4_18smem_ptr_flag_bitsILi8EEENSS_INS5_IJNSA_ILi8EEESH_EEENS5_IJSH_SD_EEEEEEEvNS4_8identityES10_S1A_vS1B_EENS_8epilogue10collective18CollectiveEpilogueINS1D_23Sm100TmaWarpSpecializedILi1ELi1ELi32ELb0ELb0EEEJSI_NS5_IJNSS_ISG_SD_EES1I_EEEaSJ_aSJ_NS1D_6fusion15FusionCallbacksIS1H_NS1K_17LinearCombinationIaiaiLNS_15FloatRoundStyleE2EEESI_S1J_JEEENS4_5SM1004TMEM4LOAD26SM100_TMEM_LOAD_16dp32b32xENS4_13SM90_TMA_LOADENS11_INS12_ILi2ELi4ELi3EEES15_NSS_INS5_IJS16_SG_EEENS5_IJSG_SD_EEEEEEENS4_39AutoVectorizingCopyWithAssumedAlignmentILi128EEENS4_14SM90_TMA_STOREES1Z_S21_S21_EEEvvEEEEvNT_6ParamsE:
[----:B------:R-:W1:Y:S01]  /*0000*/  LDC R1, c[0x0][0x37c] ;  /* 0x0000df00ff017b82 */ /* 0x000e620000000800 */
[----:B------:R-:W2:Y:S01]  /*0010*/  S2R R69, SR_TID.X ;  /* 0x0000000000457919 */ /* 0x000ea20000002100 */
[----:B------:R-:W3:Y:S01]  /*0020*/  LDCU.64 UR8, c[0x0][0x890] ;  /* 0x00011200ff0877ac */ /* 0x000ee20008000a00 */
[----:B------:R-:W-:Y:S02]  /*0030*/  PRMT R80, RZ, 0x7610, R80 ;  /* 0x00007610ff507816 */ /* 0x000fe40000000050 */
[----:B------:R-:W-:Y:S01]  /*0040*/  ELECT P3, URZ, PT ;  /* 0x0000000000ff782f */ /* 0x000fe20003860000 */
[----:B---3--:R-:W-:-:S04]  /*0050*/  UISETP.NE.U32.AND UP0, UPT, UR8, URZ, UPT ;  /* 0x000000ff0800728c */ /* 0x008fc8000bf05070 */
[----:B------:R-:W-:Y:S01]  /*0060*/  UISETP.NE.AND.EX UP0, UPT, UR9, URZ, UPT, UP0 ;  /* 0x000000ff0900728c */ /* 0x000fe2000bf05300 */
[----:B--2---:R-:W-:-:S05]  /*0070*/  SHF.R.U32.HI R81, RZ, 0x5, R69 ;  /* 0x00000005ff517819 */ /* 0x004fca0000011645 */
[----:B------:R-:W2:Y:S02]  /*0080*/  SHFL.IDX PT, R0, R81, RZ, 0x1f ;  /* 0x00001fff51007589 */ /* 0x000ea400000e0000 */
[----:B--2---:R-:W-:Y:S01]  /*0090*/  R2UR UR22, R0 ;  /* 0x00000000001672ca */ /* 0x004fe200000e0000 */
[----:B-1----:R-:W-:-:S14]  /*00a0*/  BRA.U UP0, `(.L_x_0) ;  /* 0x0000000100307547 */ /* 0x002fdc000b800000 */
[----:B------:R-:W1:Y:S02]  /*00b0*/  LDCU.64 UR4, c[0x0][0x888] ;  /* 0x00011100ff0477ac */ /* 0x000e640008000a00 */
[----:B-1----:R-:W-:-:S04]  /*00c0*/  UISETP.NE.U32.AND UP0, UPT, UR4, URZ, UPT ;  /* 0x000000ff0400728c */ /* 0x002fc8000bf05070 */
[----:B------:R-:W-:-:S09]  /*00d0*/  UISETP.NE.AND.EX UP0, UPT, UR5, URZ, UPT, UP0 ;  /* 0x000000ff0500728c */ /* 0x000fd2000bf05300 */
[----:B------:R-:W-:Y:S05]  /*00e0*/  BRA.U !UP0, `(.L_x_1) ;  /* 0x0000000108147547 */ /* 0x000fea000b800000 */
[----:B------:R-:W1:Y:S01]  /*00f0*/  LDC.64 R2, c[0x0][0x888] ;  /* 0x00022200ff027b82 */ /* 0x000e620000000a00 */
[----:B------:R-:W1:Y:S02]  /*0100*/  LDCU.64 UR4, c[0x0][0x358] ;  /* 0x00006b00ff0477ac */ /* 0x000e640008000a00 */
[----:B-1----:R1:W5:Y:S01]  /*0110*/  LDG.E R39, desc[UR4][R2.64] ;  /* 0x0000000402277981 */ /* 0x002362000c1e1900 */
[----:B------:R-:W-:Y:S01]  /*0120*/  HFMA2 R80, -RZ, RZ, 0, 5.9604644775390625e-08 ;  /* 0x00000001ff507431 */ /* 0x000fe200000001ff */
[----:B------:R-:W-:Y:S05]  /*0130*/  BRA `(.L_x_0) ;  /* 0x00000000000c7947 */ /* 0x000fea0003800000 */
.L_x_1:
[----:B------:R-:W1:Y:S01]  /*0140*/  LDCU UR4, c[0x0][0x880] ;  /* 0x00011000ff0477ac */ /* 0x000e620008000800 */
[----:B------:R-:W-:Y:S01]  /*0150*/  HFMA2 R80, -RZ, RZ, 0, 5.9604644775390625e-08 ;  /* 0x00000001ff507431 */ /* 0x000fe200000001ff */
[----:B-1----:R-:W-:-:S07]  /*0160*/  MOV R39, UR4 ;  /* 0x0000000400277c02 */ /* 0x002fce0008000f00 */
.L_x_0:
[----:B------:R-:W2:Y:S02]  /*0170*/  LDCU.64 UR4, c[0x0][0x8b0] ;  /* 0x00011600ff0477ac */ /* 0x000ea40008000a00 */
[----:B--2---:R-:W-:-:S04]  /*0180*/  UISETP.NE.U32.AND UP0, UPT, UR4, URZ, UPT ;  /* 0x000000ff0400728c */ /* 0x004fc8000bf05070 */
[----:B------:R-:W-:-:S09]  /*0190*/  UISETP.NE.AND.EX UP0, UPT, UR5, URZ, UPT, UP0 ;  /* 0x000000ff0500728c */ /* 0x000fd2000bf05300 */
[----:B------:R-:W-:Y:S05]  /*01a0*/  BRA.U UP0, `(.L_x_2) ;  /* 0x0000000100287547 */ /* 0x000fea000b800000 */
[----:B------:R-:W2:Y:S02]  /*01b0*/  LDCU.64 UR4, c[0x0][0x8a8] ;  /* 0x00011500ff0477ac */ /* 0x000ea40008000a00 */
[----:B--2---:R-:W-:-:S04]  /*01c0*/  UISETP.NE.U32.AND UP0, UPT, UR4, URZ, UPT ;  /* 0x000000ff0400728c */ /* 0x004fc8000bf05070 */
[----:B------:R-:W-:-:S09]  /*01d0*/  UISETP.NE.AND.EX UP0, UPT, UR5, URZ, UPT, UP0 ;  /* 0x000000ff0500728c */ /* 0x000fd2000bf05300 */
[----:B------:R-:W-:Y:S05]  /*01e0*/  BRA.U !UP0, `(.L_x_3) ;  /* 0x0000000108107547 */ /* 0x000fea000b800000 */
[----:B-1----:R-:W1:Y:S01]  /*01f0*/  LDC.64 R2, c[0x0][0x8a8] ;  /* 0x00022a00ff027b82 */ /* 0x002e620000000a00 */
[----:B------:R-:W1:Y:S02]  /*0200*/  LDCU.64 UR4, c[0x0][0x358] ;  /* 0x00006b00ff0477ac */ /* 0x000e640008000a00 */
[----:B-1----:R2:W5:Y:S01]  /*0210*/  LDG.E R38, desc[UR4][R2.64] ;  /* 0x0000000402267981 */ /* 0x002562000c1e1900 */
[----:B------:R-:W-:Y:S05]  /*0220*/  BRA `(.L_x_2) ;  /* 0x0000000000087947 */ /* 0x000fea0003800000 */
.L_x_3:
[----:B------:R-:W2:Y:S02]  /*0230*/  LDCU UR4, c[0x0][0x8a0] ;  /* 0x00011400ff0477ac */ /* 0x000ea40008000800 */
[----:B--2---:R-:W-:Y:S02]  /*0240*/  MOV R38, UR4 ;  /* 0x0000000400267c02 */ /* 0x004fe40008000f00 */
.L_x_2:
[----:B------:R-:W-:Y:S01]  /*0250*/  IMAD.U32 R0, RZ, RZ, UR22 ;  /* 0x00000016ff007e24 */ /* 0x000fe2000f8e00ff */
[----:B------:R-:W-:Y:S04]  /*0260*/  BSSY.RECONVERGENT B0, `(.L_x_4) ;  /* 0x000000c000007945 */ /* 0x000fe80003800200 */
[C---:B------:R-:W-:Y:S02]  /*0270*/  ISETP.NE.OR P1, PT, R0.reuse, 0x1, !P3 ;  /* 0x000000010000780c */ /* 0x040fe40005f25670 */
[----:B------:R-:W-:-:S11]  /*0280*/  ISETP.NE.OR P0, PT, R0, 0x3, !P3 ;  /* 0x000000030000780c */ /* 0x000fd60005f05670 */
[----:B------:R-:W-:Y:S05]  /*0290*/  @P1 BRA `(.L_x_5) ;  /* 0x0000000000201947 */ /* 0x000fea0003800000 */
[----:B------:R-:W3:Y:S02]  /*02a0*/  LDCU.64 UR4, c[0x0][0x348] ;  /* 0x00006900ff0477ac */ /* 0x000ee40008000a00 */
[----:B---3--:R-:W-:Y:S02]  /*02b0*/  UIADD3 UR6, UP1, UPT, UR4, 0x80, URZ ;  /* 0x0000008004067890 */ /* 0x008fe4000ff3e0ff */
[----:B------:R-:W-:Y:S02]  /*02c0*/  UIADD3 UR4, UP0, UPT, UR4, 0x180, URZ ;  /* 0x0000018004047890 */ /* 0x000fe4000ff1e0ff */
[----:B------:R-:W-:Y:S02]  /*02d0*/  UIADD3.X UR7, UPT, UPT, URZ, UR5, URZ, UP1, !UPT ;  /* 0x00000005ff077290 */ /* 0x000fe40008ffe4ff */
[----:B------:R-:W-:-:S07]  /*02e0*/  UIADD3.X UR5, UPT, UPT, URZ, UR5, URZ, UP0, !UPT ;  /* 0x00000005ff057290 */ /* 0x000fce00087fe4ff */
[----:B------:R3:W-:Y:S02]  /*02f0*/  UTMACCTL.PF [UR6] ;  /* 0x00000000060079b9 */ /* 0x0007e40008040000 */
[----:B------:R3:W-:Y:S02]  /*0300*/  UTMACCTL.PF [UR4] ;  /* 0x00000000040079b9 */ /* 0x0007e40008040000 */
[----:B---3--:R-:W-:Y:S01]  /*0310*/  NOP ;  /* 0x0000000000007918 */ /* 0x008fe20000000000 */
.L_x_5:
[----:B------:R-:W-:Y:S05]  /*0320*/  BSYNC.RECONVERGENT B0 ;  /* 0x0000000000007941 */ /* 0x000fea0003800200 */
.L_x_4:
[----:B------:R-:W-:Y:S04]  /*0330*/  BSSY.RECONVERGENT B0, `(.L_x_6) ;  /* 0x000000a000007945 */ /* 0x000fe80003800200 */
        /* <DEDUP_REMOVED lines=9> */
.L_x_7:
[----:B------:R-:W-:Y:S05]  /*03d0*/  BSYNC.RECONVERGENT B0 ;  /* 0x0000000000007941 */ /* 0x000fea0003800200 */
.L_x_6:
[----:B------:R-:W3:Y:S01]  /*03e0*/  LDCU.64 UR4, c[0x0][0x888] ;  /* 0x00011100ff0477ac */ /* 0x000ee20008000a00 */
[----:B------:R-:W-:Y:S02]  /*03f0*/  UISETP.EQ.U32.AND UP1, UPT, UR8, URZ, UPT ;  /* 0x000000ff0800728c */ /* 0x000fe4000bf22070 */
[----:B------:R-:W-:Y:S02]  /*0400*/  UPLOP3.LUT UP3, UPT, UPT, UPT, UPT, 0x80, 0x8 ;  /* 0x000000000008789c */ /* 0x000fe40003f6f070 */
[----:B---3--:R-:W-:-:S04]  /*0410*/  UISETP.NE.U32.AND UP0, UPT, UR4, URZ, UPT ;  /* 0x000000ff0400728c */ /* 0x008fc8000bf05070 */
[----:B------:R-:W-:-:S04]  /*0420*/  UISETP.NE.AND.EX UP0, UPT, UR5, URZ, UPT, UP0 ;  /* 0x000000ff0500728c */ /* 0x000fc8000bf05300 */
[----:B------:R-:W-:-:S04]  /*0430*/  UISETP.EQ.OR.EX UP2, UPT, UR9, URZ, !UP0, UP1 ;  /* 0x000000ff0900728c */ /* 0x000fc8000c742710 */
[----:B------:R-:W-:-:S05]  /*0440*/  UP2UR UR61, UPR, URZ, 0x4 ;  /* 0x00000004ff3d7883 */ /* 0x000fca0008000000 */
[----:B------:R-:W-:Y:S07]  /*0450*/  BRA.U !UP2, `(.L_x_8) ;  /* 0x000000010a207547 */ /* 0x000fee000b800000 */
[----:B-----5:R-:W-:Y:S01]  /*0460*/  R2UR UR5, R39 ;  /* 0x00000000270572ca */ /* 0x020fe200000e0000 */
[----:B------:R-:W-:Y:S02]  /*0470*/  UISETP.NE.U32.AND UP1, UPT, UR8, URZ, UPT ;  /* 0x000000ff0800728c */ /* 0x000fe4000bf25070 */
[----:B------:R-:W-:Y:S02]  /*0480*/  USEL UR4, URZ, 0xffffffff, UP0 ;  /* 0xffffffffff047887 */ /* 0x000fe40008000000 */
[----:B------:R-:W-:-:S08]  /*0490*/  UISETP.NE.AND.EX UP1, UPT, UR9, URZ, UPT, UP1 ;  /* 0x000000ff0900728c */ /* 0x000fd0000bf25310 */
[----:B------:R-:W-:-:S04]  /*04a0*/  UISETP.NE.AND UP0, UPT, UR5, URZ, UPT ;  /* 0x000000ff0500728c */ /* 0x000fc8000bf05270 */
[----:B------:R-:W-:-:S04]  /*04b0*/  @!UP1 USEL UR4, URZ, 0xffffffff, UP0 ;  /* 0xffffffffff049887 */ /* 0x000fc80008000000 */
[----:B------:R-:W-:-:S04]  /*04c0*/  ULOP3.LUT UR4, UR4, 0x1, URZ, 0xc0, !UPT ;  /* 0x0000000104047892 */ /* 0x000fc8000f8ec0ff */
[----:B------:R-:W-:-:S11]  /*04d0*/  UISETP.NE.U32.AND UP3, UPT, UR4, 0x1, UPT ;  /* 0x000000010400788c */ /* 0x000fd6000bf65070 */
.L_x_8:
[----:B-12---:R-:W1:Y:S01]  /*04e0*/  SHFL.IDX PT, R2, R81, RZ, 0x1f ;  /* 0x00001fff51027589 */ /* 0x006e6200000e0000 */
[----:B------:R-:W-:-:S04]  /*04f0*/  UISETP.NE.AND UP0, UPT, UR22, 0x2, UPT ;  /* 0x000000021600788c */ /* 0x000fc8000bf05270 */
[----:B------:R-:W-:Y:S01]  /*0500*/  USEL UR34, URZ, 0x1, UP0 ;  /* 0x00000001ff227887 */ /* 0x000fe20008000000 */
[----:B-1----:R-:W-:-:S13]  /*0510*/  ISETP.NE.AND P0, PT, R2, RZ, PT ;  /* 0x000000ff0200720c */ /* 0x002fda0003f05270 */
[----:B------:R-:W-:Y:S05]  /*0520*/  @P0 BRA `(.L_x_9) ;  /* 0x0000000000ac0947 */ /* 0x000fea0003800000 */
[----:B------:R-:W-:Y:S01]  /*0530*/  ELECT P0, URZ, PT ;  /* 0x0000000000ff782f */ /* 0x000fe20003800000 */
[----:B------:R-:W-:-:S12]  /*0540*/  BSSY.RECONVERGENT B0, `(.L_x_9) ;  /* 0x0000029000007945 */ /* 0x000fd80003800200 */
[----:B------:R-:W-:Y:S05]  /*0550*/  @!P0 BRA `(.L_x_10) ;  /* 0x00000000009c8947 */ /* 0x000fea0003800000 */
[----:B------:R-:W1:Y:S01]  /*0560*/  S2UR UR4, SR_CgaCtaId ;  /* 0x00000000000479c3 */ /* 0x000e620000008800 */
[----:B------:R-:W-:Y:S01]  /*0570*/  UMOV UR5, 0x400 ;  /* 0x0000040000057882 */ /* 0x000fe20000000000 */
[----:B------:R-:W-:Y:S01]  /*0580*/  UMOV UR8, 0x1 ;  /* 0x0000000100087882 */ /* 0x000fe20000000000 */
[----:B------:R-:W-:Y:S01]  /*0590*/  UMOV UR6, 0x5 ;  /* 0x0000000500067882 */ /* 0x000fe20000000000 */
[----:B------:R-:W-:-:S04]  /*05a0*/  UIADD3 UR8, UPT, UPT, -UR8, 0x100000, URZ ;  /* 0x0010000008087890 */ /* 0x000fc8000fffe1ff */
[----:B------:R-:W-:Y:S02]  /*05b0*/  USHF.L.U32 UR9, UR8, 0xb, URZ ;  /* 0x0000000b08097899 */ /* 0x000fe400080006ff */
[----:B------:R-:W-:Y:S02]  /*05c0*/  USHF.L.U32 UR8, UR8, 0x1, URZ ;  /* 0x0000000108087899 */ /* 0x000fe400080006ff */
[----:B------:R-:W-:-:S04]  /*05d0*/  UIADD3 UR6, UPT, UPT, -UR6, 0x100000, URZ ;  /* 0x0010000006067890 */ /* 0x000fc8000fffe1ff */
[----:B------:R-:W-:Y:S02]  /*05e0*/  USHF.L.U32 UR7, UR6, 0xb, URZ ;  /* 0x0000000b06077899 */ /* 0x000fe400080006ff */
[----:B------:R-:W-:Y:S02]  /*05f0*/  USHF.L.U32 UR6, UR6, 0x1, URZ ;  /* 0x0000000106067899 */ /* 0x000fe400080006ff */
[----:B-1----:R-:W-:Y:S01]  /*0600*/  ULEA UR4, UR4, UR5, 0x18 ;  /* 0x0000000504047291 */ /* 0x002fe2000f8ec0ff */
[----:B------:R-:W1:Y:S11]  /*0610*/  FENCE.VIEW.ASYNC.S ;  /* 0x00000000000073c6 */ /* 0x000e760000000000 */
[----:B-1----:R1:W2:Y:S01]  /*0620*/  SYNCS.EXCH.64 URZ, [UR4], UR8 ;  /* 0x0000000804ff75b2 */ /* 0x0022a20008000100 */
[----:B------:R1:W3:Y:S01]  /*0630*/  SYNCS.EXCH.64 URZ, [UR4+0x68], UR6 ;  /* 0x0000680604ff75b2 */ /* 0x0002e20008000100 */
[----:B------:R1:W4:Y:S01]  /*0640*/  SYNCS.EXCH.64 URZ, [UR4+0x8], UR8 ;  /* 0x0000080804ff75b2 */ /* 0x0003220008000100 */
[----:B------:R1:W1:Y:S01]  /*0650*/  SYNCS.EXCH.64 URZ, [UR4+0x70], UR6 ;  /* 0x0000700604ff75b2 */ /* 0x0002620008000100 */
        /* <DEDUP_REMOVED lines=22> */
[----:B--234-:R-:W-:Y:S01]  /*07c0*/  NOP ;  /* 0x0000000000007918 */ /* 0x01cfe20000000000 */
.L_x_10:
[----:B-1----:R-:W-:Y:S05]  /*07d0*/  BSYNC.RECONVERGENT B0 ;  /* 0x0000000000007941 */ /* 0x002fea0003800200 */
.L_x_9:
[----:B------:R-:W1:Y:S01]  /*07e0*/  SHFL.IDX PT, R2, R81, RZ, 0x1f ;  /* 0x00001fff51027589 */ /* 0x000e6200000e0000 */
[----:B------:R-:W-:Y:S01]  /*07f0*/  NOP ;  /* 0x0000000000007918 */ /* 0x000fe20000000000 */
[----:B-1----:R-:W-:-:S13]  /*0800*/  ISETP.NE.AND P0, PT, R2, 0x1, PT ;  /* 0x000000010200780c */ /* 0x002fda0003f05270 */
[----:B------:R-:W-:Y:S05]  /*0810*/  @P0 BRA `(.L_x_11) ;  /* 0x0000000000400947 */ /* 0x000fea0003800000 */
        /* <DEDUP_REMOVED lines=9> */
[----:B------:R-:W-:Y:S01]  /*08b0*/  USHF.L.U32 UR6, UR6, 0x1, URZ ;  /* 0x0000000106067899 */ /* 0x000fe200080006ff */
[----:B------:R-:W-:Y:S01]  /*08c0*/  ELECT P0, URZ, PT ;  /* 0x0000000000ff782f */ /* 0x000fe20003800000 */
[----:B-1----:R-:W-:Y:S01]  /*08d0*/  ULEA UR4, UR4, UR5, 0x18 ;  /* 0x0000000504047291 */ /* 0x002fe2000f8ec0ff */
[----:B------:R-:W1:Y:S11]  /*08e0*/  FENCE.VIEW.ASYNC.S ;  /* 0x00000000000073c6 */ /* 0x000e760000000000 */
[----:B-1----:R1:W2:Y:S01]  /*08f0*/  SYNCS.EXCH.64 URZ, [UR4+0xd0], UR8 ;  /* 0x0000d00804ff75b2 */ /* 0x0022a20008000100 */
[----:B------:R1:W3:Y:S01]  /*0900*/  SYNCS.EXCH.64 URZ, [UR4+0xd8], UR6 ;  /* 0x0000d80604ff75b2 */ /* 0x0002e20008000100 */
[----:B------:R-:W-:Y:S01]  /*0910*/  NOP ;  /* 0x0000000000007918 */ /* 0x000fe20000000000 */
.L_x_11:
[----:B------:R-:W4:Y:S01]  /*0920*/  SHFL.IDX PT, R2, R81, RZ, 0x1f ;  /* 0x00001fff51027589 */ /* 0x000f2200000e0000 */
[----:B------:R-:W-:Y:S01]  /*0930*/  NOP ;  /* 0x0000000000007918 */ /* 0x000fe20000000000 */
[----:B----4-:R-:W-:-:S13]  /*0940*/  ISETP.NE.AND P0, PT, R2, 0x3, PT ;  /* 0x000000030200780c */ /* 0x010fda0003f05270 */
[----:B------:R-:W-:Y:S05]  /*0950*/  @P0 BRA `(.L_x_12) ;  /* 0x0000000000300947 */ /* 0x000fea0003800000 */
[----:B-1----:R-:W1:Y:S01]  /*0960*/  S2UR UR6, SR_CgaCtaId ;  /* 0x00000000000679c3 */ /* 0x002e620000008800 */
[----:B------:R-:W-:Y:S01]  /*0970*/  UMOV UR4, 0x400 ;  /* 0x0000040000047882 */ /* 0x000fe20000000000 */
[----:B------:R-:W-:Y:S01]  /*0980*/  UMOV UR5, 0x20 ;  /* 0x0000002000057882 */ /* 0x000fe20000000000 */
[----:B------:R-:W-:Y:S01]  /*0990*/  ELECT P0, URZ, PT ;  /* 0x0000000000ff782f */ /* 0x000fe20003800000 */
[----:B-1----:R-:W-:Y:S02]  /*09a0*/  ULEA UR6, UR6, UR4, 0x18 ;  /* 0x0000000406067291 */ /* 0x002fe4000f8ec0ff */
[----:B------:R-:W-:-:S04]  /*09b0*/  UIADD3 UR4, UPT, UPT, -UR5, 0x100000, URZ ;  /* 0x0010000005047890 */ /* 0x000fc8000fffe1ff */
[----:B------:R-:W-:Y:S02]  /*09c0*/  USHF.L.U32 UR5, UR4, 0xb, URZ ;  /* 0x0000000b04057899 */ /* 0x000fe400080006ff */
[----:B------:R-:W-:Y:S01]  /*09d0*/  USHF.L.U32 UR4, UR4, 0x1, URZ ;  /* 0x0000000104047899 */ /* 0x000fe200080006ff */
[----:B------:R-:W1:Y:S11]  /*09e0*/  FENCE.VIEW.ASYNC.S ;  /* 0x00000000000073c6 */ /* 0x000e760000000000 */
[----:B-1----:R4:W1:Y:S01]  /*09f0*/  SYNCS.EXCH.64 URZ, [UR6+0xe0], UR4 ;  /* 0x0000e00406ff75b2 */ /* 0x0028620008000100 */
[----:B------:R4:W1:Y:S02]  /*0a00*/  SYNCS.EXCH.64 URZ, [UR6+0xe8], UR4 ;  /* 0x0000e80406ff75b2 */ /* 0x0008640008000100 */
[----:B----4-:R-:W-:Y:S01]  /*0a10*/  NOP ;  /* 0x0000000000007918 */ /* 0x010fe20000000000 */
.L_x_12:
[----:B------:R-:W4:Y:S01]  /*0a20*/  SHFL.IDX PT, R2, R81, RZ, 0x1f ;  /* 0x00001fff51027589 */ /* 0x000f2200000e0000 */
[----:B------:R-:W-:Y:S01]  /*0a30*/  NOP ;  /* 0x0000000000007918 */ /* 0x000fe20000000000 */
[----:B----4-:R-:W-:-:S13]  /*0a40*/  ISETP.NE.AND P0, PT, R2, 0x4, PT ;  /* 0x000000040200780c */ /* 0x010fda0003f05270 */
[----:B------:R-:W-:Y:S05]  /*0a50*/  @P0 BRA `(.L_x_13) ;  /* 0x00000000004c0947 */ /* 0x000fea0003800000 */
[----:B-1----:R-:W1:Y:S01]  /*0a60*/  S2UR UR6, SR_CgaCtaId ;  /* 0x00000000000679c3 */ /* 0x002e620000008800 */
[----:B------:R-:W-:Y:S01]  /*0a70*/  UMOV UR4, 0x720 ;  /* 0x0000072000047882 */ /* 0x000fe20000000000 */
[----:B------:R-:W-:Y:S01]  /*0a80*/  UMOV UR5, 0x400 ;  /* 0x0000040000057882 */ /* 0x000fe20000000000 */
[----:B------:R-:W-:Y:S01]  /*0a90*/  USEL UR4, UR4, 0x620, UP3 ;  /* 0x0000062004047887 */ /* 0x000fe20009800000 */
[----:B------:R-:W-:Y:S01]  /*0aa0*/  UMOV UR8, 0x1 ;  /* 0x0000000100087882 */ /* 0x000fe20000000000 */
[----:B------:R-:W-:Y:S01]  /*0ab0*/  ELECT P0, URZ, PT ;  /* 0x0000000000ff782f */ /* 0x000fe20003800000 */
[----:B------:R-:W-:-:S04]  /*0ac0*/  UIADD3 UR8, UPT, UPT, -UR8, 0x100000, URZ ;  /* 0x0010000008087890 */ /* 0x000fc8000fffe1ff */
[----:B------:R-:W-:Y:S02]  /*0ad0*/  USHF.L.U32 UR9, UR8, 0xb, URZ ;  /* 0x0000000b08097899 */ /* 0x000fe400080006ff */
[----:B------:R-:W-:Y:S02]  /*0ae0*/  USHF.L.U32 UR8, UR8, 0x1, URZ ;  /* 0x0000000108087899 */ /* 0x000fe400080006ff */
[----:B-1----:R-:W-:Y:S02]  /*0af0*/  ULEA UR6, UR6, UR5, 0x18 ;  /* 0x0000000506067291 */ /* 0x002fe4000f8ec0ff */
[----:B------:R-:W-:-:S04]  /*0b00*/  UIADD3 UR4, UPT, UPT, -UR4, 0x100000, URZ ;  /* 0x0010000004047890 */ /* 0x000fc8000fffe1ff */
[----:B------:R-:W-:Y:S02]  /*0b10*/  USHF.L.U32 UR5, UR4, 0xb, URZ ;  /* 0x0000000b04057899 */ /* 0x000fe400080006ff */
[----:B------:R-:W-:Y:S01]  /*0b20*/  USHF.L.U32 UR4, UR4, 0x1, URZ ;  /* 0x0000000104047899 */ /* 0x000fe200080006ff */
[----:B------:R-:W1:Y:S03]  /*0b30*/  FENCE.VIEW.ASYNC.S ;  /* 0x00000000000073c6 */ /* 0x000e660000000000 */
[----:B-1----:R4:W1:Y:S08]  /*0b40*/  SYNCS.EXCH.64 URZ, [UR6+0xf0], UR8 ;  /* 0x0000f00806ff75b2 */ /* 0x0028700008000100 */
[----:B------:R4:W1:Y:S01]  /*0b50*/  SYNCS.EXCH.64 URZ, [UR6+0x100], UR4 ;  /* 0x0001000406ff75b2 */ /* 0x0008620008000100 */
[----:B------:R4:W1:Y:S01]  /*0b60*/  SYNCS.EXCH.64 URZ, [UR6+0xf8], UR8 ;  /* 0x0000f80806ff75b2 */ /* 0x0008620008000100 */
[----:B------:R4:W1:Y:S02]  /*0b70*/  SYNCS.EXCH.64 URZ, [UR6+0x108], UR4 ;  /* 0x0001080406ff75b2 */ /* 0x0008640008000100 */
[----:B----4-:R-:W-:Y:S01]  /*0b80*/  NOP ;  /* 0x0000000000007918 */ /* 0x010fe20000000000 */
.L_x_13:
[----:B------:R-:W4:Y:S01]  /*0b90*/  SHFL.IDX PT, R2, R81, RZ, 0x1f ;  /* 0x00001fff51027589 */ /* 0x000f2200000e0000 */
[----:B------:R-:W-:Y:S01]  /*0ba0*/  NOP ;  /* 0x0000000000007918 */ /* 0x000fe20000000000 */
[----:B----4-:R-:W-:-:S13]  /*0bb0*/  ISETP.NE.AND P0, PT, R2, 0x5, PT ;  /* 0x000000050200780c */ /* 0x010fda0003f05270 */
[----:B------:R-:W-:Y:S05]  /*0bc0*/  @P0 BRA `(.L_x_14) ;  /* 0x0000000000580947 */ /* 0x000fea0003800000 */
[----:B-1----:R-:W1:Y:S01]  /*0bd0*/  S2UR UR4, SR_CgaCtaId ;  /* 0x00000000000479c3 */ /* 0x002e620000008800 */
        /* <DEDUP_REMOVED lines=12> */
[----:B-1----:R4:W1:Y:S01]  /*0ca0*/  SYNCS.EXCH.64 URZ, [UR4+0x110], UR8 ;  /* 0x0001100804ff75b2 */ /* 0x0028620008000100 */
[----:B------:R4:W1:Y:S01]  /*0cb0*/  SYNCS.EXCH.64 URZ, [UR4+0x130], UR6 ;  /* 0x0001300604ff75b2 */ /* 0x0008620008000100 */
[----:B------:R4:W1:Y:S01]  /*0cc0*/  SYNCS.EXCH.64 URZ, [UR4+0x118], UR8 ;  /* 0x0001180804ff75b2 */ /* 0x0008620008000100 */
[----:B------:R4:W1:Y:S01]  /*0cd0*/  SYNCS.EXCH.64 URZ, [UR4+0x138], UR6 ;  /* 0x0001380604ff75b2 */ /* 0x0008620008000100 */
[----:B------:R4:W1:Y:S01]  /*0ce0*/  SYNCS.EXCH.64 URZ, [UR4+0x120], UR8 ;  /* 0x0001200804ff75b2 */ /* 0x0008620008000100 */
[----:B------:R4:W1:Y:S01]  /*0cf0*/  SYNCS.EXCH.64 URZ, [UR4+0x140], UR6 ;  /* 0x0001400604ff75b2 */ /* 0x0008620008000100 */
[----:B------:R4:W1:Y:S01]  /*0d00*/  SYNCS.EXCH.64 URZ, [UR4+0x128], UR8 ;  /* 0x0001280804ff75b2 */ /* 0x0008620008000100 */
[----:B------:R4:W1:Y:S02]  /*0d10*/  SYNCS.EXCH.64 URZ, [UR4+0x148], UR6 ;  /* 0x0001480604ff75b2 */ /* 0x0008640008000100 */
[----:B----4-:R-:W-:Y:S01]  /*0d20*/  NOP ;  /* 0x0000000000007918 */ /* 0x010fe20000000000 */
.L_x_14:
[----:B------:R-:W4:Y:S01]  /*0d30*/  SHFL.IDX PT, R2, R81, RZ, 0x1f ;  /* 0x00001fff51027589 */ /* 0x000f2200000e0000 */
[----:B------:R-:W1:Y:S01]  /*0d40*/  S2UR UR48, SR_CgaCtaId ;  /* 0x00000000003079c3 */ /* 0x000e620000008800 */
[----:B------:R-:W-:Y:S01]  /*0d50*/  NOP ;  /* 0x0000000000007918 */ /* 0x000fe20000000000 */
[----:B----4-:R-:W-:-:S13]  /*0d60*/  ISETP.NE.AND P0, PT, R2, 0x3, PT ;  /* 0x000000030200780c */ /* 0x010fda0003f05270 */
[----:B-1----:R-:W-:Y:S05]  /*0d70*/  @P0 BRA `(.L_x_15) ;  /* 0x0000000000340947 */ /* 0x002fea0003800000 */
[----:B------:R-:W-:Y:S01]  /*0d80*/  UMOV UR4, 0x400 ;  /* 0x0000040000047882 */ /* 0x000fe20000000000 */
[----:B------:R-:W-:Y:S01]  /*0d90*/  UMOV UR6, 0x20 ;  /* 0x0000002000067882 */ /* 0x000fe20000000000 */
[----:B------:R-:W-:Y:S02]  /*0da0*/  ULEA UR4, UR48, UR4, 0x18 ;  /* 0x0000000430047291 */ /* 0x000fe4000f8ec0ff */
[----:B------:R-:W-:-:S04]  /*0db0*/  UIADD3 UR6, UPT, UPT, -UR6, 0x100000, URZ ;  /* 0x0010000006067890 */ /* 0x000fc8000fffe1ff */
[----:B------:R-:W-:Y:S02]  /*0dc0*/  USHF.L.U32 UR7, UR6, 0xb, URZ ;  /* 0x0000000b06077899 */ /* 0x000fe400080006ff */
[----:B------:R-:W-:Y:S01]  /*0dd0*/  USHF.L.U32 UR6, UR6, 0x1, URZ ;  /* 0x0000000106067899 */ /* 0x000fe200080006ff */
[----:B------:R-:W-:Y:S01]  /*0de0*/  ELECT P0, URZ, PT ;  /* 0x0000000000ff782f */ /* 0x000fe20003800000 */
[----:B------:R-:W1:Y:S10]  /*0df0*/  FENCE.VIEW.ASYNC.S ;  /* 0x00000000000073c6 */ /* 0x000e740000000000 */
[----:B-1----:R1:W4:Y:S01]  /*0e00*/  SYNCS.EXCH.64 URZ, [UR4+0x150], UR6 ;  /* 0x0001500604ff75b2 */ /* 0x0023220008000100 */
[----:B------:R1:W1:Y:S01]  /*0e10*/  SYNCS.EXCH.64 URZ, [UR4+0x160], UR6 ;  /* 0x0001600604ff75b2 */ /* 0x0002620008000100 */
[----:B------:R1:W1:Y:S01]  /*0e20*/  SYNCS.EXCH.64 URZ, [UR4+0x158], UR6 ;  /* 0x0001580604ff75b2 */ /* 0x0002620008000100 */
[----:B------:R1:W1:Y:S01]  /*0e30*/  SYNCS.EXCH.64 URZ, [UR4+0x168], UR6 ;  /* 0x0001680604ff75b2 */ /* 0x0002620008000100 */
[----:B------:R-:W-:Y:S01]  /*0e40*/  NOP ;  /* 0x0000000000007918 */ /* 0x000fe20000000000 */
.L_x_15:
[----:B-1----:R-:W1:Y:S01]  /*0e50*/  LDCU UR4, c[0x0][0x36c] ;  /* 0x00006d80ff0477ac */ /* 0x002e620008000800 */
[----:B------:R-:W-:Y:S01]  /*0e60*/  ISETP.NE.OR P3, PT, R0, 0x2, !P3 ;  /* 0x000000020000780c */ /* 0x000fe20005f65670 */
[----:B------:R-:W-:Y:S01]  /*0e70*/  NOP ;  /* 0x0000000000007918 */ /* 0x000fe20000000000 */
[----:B------:R-:W-:Y:S01]  /*0e80*/  LOP3.LUT R0, R69, 0x1f, RZ, 0xc0, !PT ;  /* 0x0000001f45007812 */ /* 0x000fe200078ec0ff */
[----:B------:R-:W-:Y:S02]  /*0e90*/  UISETP.NE.AND UP4, UPT, UR22, URZ, UPT ;  /* 0x000000ff1600728c */ /* 0x000fe4000bf85270 */
[----:B-1----:R-:W-:-:S09]  /*0ea0*/  UISETP.EQ.U32.AND UP5, UPT, UR4, 0x1, UPT ;  /* 0x000000010400788c */ /* 0x002fd2000bfa2070 */
[----:B------:R-:W-:Y:S05]  /*0eb0*/  BRA.U !UP5, `(.L_x_16) ;  /* 0x000000010d087547 */ /* 0x000fea000b800000 */
[----:B--234-:R-:W-:Y:S01]  /*0ec0*/  UCGABAR_ARV ;  /* 0x00000000000079c7 */ /* 0x01cfe20008000000 */
[----:B------:R-:W-:Y:S05]  /*0ed0*/  BRA `(.L_x_17) ;  /* 0x0000000000047947 */ /* 0x000fea0003800000 */
.L_x_16:
[----:B--234-:R-:W-:Y:S01]  /*0ee0*/  NOP ;  /* 0x0000000000007918 */ /* 0x01cfe20000000000 */
.L_x_17:
[----:B------:R-:W1:Y:S01]  /*0ef0*/  S2UR UR46, SR_CTAID.X ;  /* 0x00000000002e79c3 */ /* 0x000e620000002500 */
[----:B------:R-:W-:-:S05]  /*0f00*/  CS2R.32 R3, SR_CgaSize ;  /* 0x0000000000037805 */ /* 0x000fca0000008a00 */
[----:B------:R-:W-:-:S05]  /*0f10*/  IMAD R3, R3, -0xa0, RZ ;  /* 0xffffff6003037824 */ /* 0x000fca00078e02ff */
[----:B------:R-:W-:-:S14]  /*0f20*/  R2UR UR5, R3 ;  /* 0x00000000030572ca */ /* 0x000fdc00000e0000 */
[----:B------:R-:W2:Y:S01]  /*0f30*/  LDCU UR5, c[0x0][UR5+0x2b0] ;  /* 0x00005600050577ac */ /* 0x000ea20008000800 */
[----:B------:R-:W-:-:S05]  /*0f40*/  CS2R.32 R3, SR_CgaSize ;  /* 0x0000000000037805 */ /* 0x000fca0000008a00 */
[----:B------:R-:W-:-:S05]  /*0f50*/  IMAD R3, R3, -0xa0, RZ ;  /* 0xffffff6003037824 */ /* 0x000fca00078e02ff */
[----:B------:R-:W-:-:S14]  /*0f60*/  R2UR UR4, R3 ;  /* 0x00000000030472ca */ /* 0x000fdc00000e0000 */
[----:B------:R-:W3:Y:S01]  /*0f70*/  LDCU UR4, c[0x0][UR4+0x2b4] ;  /* 0x00005680040477ac */ /* 0x000ee20008000800 */
[----:B------:R-:W4:Y:S01]  /*0f80*/  S2UR UR45, SR_CTAID.Y ;  /* 0x00000000002d79c3 */ /* 0x000f220000002600 */
[----:B------:R-:W-:-:S05]  /*0f90*/  CS2R.32 R3, SR_CgaSize ;  /* 0x0000000000037805 */ /* 0x000fca0000008a00 */
[----:B------:R-:W-:-:S05]  /*0fa0*/  IMAD R3, R3, -0xa0, RZ ;  /* 0xffffff6003037824 */ /* 0x000fca00078e02ff */
[----:B------:R-:W-:-:S14]  /*0fb0*/  R2UR UR57, R3 ;  /* 0x00000000033972ca */ /* 0x000fdc00000e0000 */
[----:B------:R-:W3:Y:S01]  /*0fc0*/  LDCU UR57, c[0x0][UR57+0x2a0] ;  /* 0x00005400393977ac */ /* 0x000ee20008000800 */
[----:B------:R-:W-:-:S05]  /*0fd0*/  CS2R.32 R3, SR_CgaSize ;  /* 0x0000000000037805 */ /* 0x000fca0000008a00 */
[----:B------:R-:W-:-:S05]  /*0fe0*/  IMAD R3, R3, -0xa0, RZ ;  /* 0xffffff6003037824 */ /* 0x000fca00078e02ff */
[----:B------:R-:W-:-:S14]  /*0ff0*/  R2UR UR60, R3 ;  /* 0x00000000033c72ca */ /* 0x000fdc00000e0000 */
[----:B------:R-:W3:Y:S01]  /*1000*/  LDCU UR60, c[0x0][UR60+0x2a4] ;  /* 0x000054803c3c77ac */ /* 0x000ee20008000800 */
[----:B------:R-:W-:Y:S02]  /*1010*/  ULOP3.LUT UR49, UR48, 0x3, URZ, 0xc0, !UPT ;  /* 0x0000000330317892 */ /* 0x000fe4000f8ec0ff */
[----:B------:R-:W-:Y:S02]  /*1020*/  USHF.R.U32.HI UR29, URZ, 0x2, UR48 ;  /* 0x00000002ff1d7899 */ /* 0x000fe40008011630 */
[----:B------:R-:W-:Y:S02]  /*1030*/  UISETP.GT.U32.AND UP1, UPT, UR49, 0xffff, UPT ;  /* 0x0000ffff3100788c */ /* 0x000fe4000bf24070 */
[----:B------:R-:W-:Y:S01]  /*1040*/  USHF.L.U32 UR28, UR48, 0xa, URZ ;  /* 0x0000000a301c7899 */ /* 0x000fe200080006ff */
[----:B-1----:R-:W-:Y:S01]  /*1050*/  I2FP.F32.U32 R3, UR46 ;  /* 0x0000002e00037c45 */ /* 0x002fe20008201000 */
[----:B------:R-:W1:Y:S04]  /*1060*/  LDCU UR23, c[0x0][0xb24] ;  /* 0x00016480ff1777ac */ /* 0x000e680008000800 */
[----:B--2---:R-:W-:Y:S01]  /*1070*/  FMUL R3, R3, UR5 ;  /* 0x0000000503037c20 */ /* 0x004fe20008400000 */
[----:B------:R-:W2:Y:S01]  /*1080*/  LDCU UR40, c[0x0][0xb24] ;  /* 0x00016480ff2877ac */ /* 0x000ea20008000800 */
[----:B----4-:R-:W-:Y:S01]  /*1090*/  I2FP.F32.U32 R2, UR45 ;  /* 0x0000002d00027c45 */ /* 0x010fe20008201000 */
[----:B------:R-:W4:Y:S03]  /*10a0*/  LDCU UR30, c[0x0][0xb30] ;  /* 0x00016600ff1e77ac */ /* 0x000f260008000800 */
[----:B------:R-:W1:Y:S01]  /*10b0*/  F2I.U32.TRUNC.NTZ R3, R3 ;  /* 0x0000000300037305 */ /* 0x000e62000020f000 */
[----:B---3--:R-:W-:Y:S01]  /*10c0*/  FMUL R2, R2, UR4 ;  /* 0x0000000402027c20 */ /* 0x008fe20008400000 */
[----:B------:R-:W-:-:S02]  /*10d0*/  ULOP3.LUT UR4, UR48, 0x4, URZ, 0xc0, !UPT ;  /* 0x0000000430047892 */ /* 0x000fc4000f8ec0ff */
[----:B------:R-:W-:Y:S02]  /*10e0*/  USHF.L.U32 UR27, UR48, 0xb, URZ ;  /* 0x0000000b301b7899 */ /* 0x000fe400080006ff */
[----:B------:R-:W-:Y:S02]  /*10f0*/  UISETP.GT.U32.AND UP0, UPT, UR4, 0xffff, UPT ;  /* 0x0000ffff0400788c */ /* 0x000fe4000bf04070 */
[----:B------:R-:W3:Y:S01]  /*1100*/  F2I.U32.TRUNC.NTZ R2, R2 ;  /* 0x0000000200027305 */ /* 0x000ee2000020f000 */
[----:B------:R-:W-:Y:S01]  /*1110*/  UMOV UR32, 0x11 ;  /* 0x0000001100207882 */ /* 0x000fe20000000000 */
[----:B------:R-:W-:Y:S02]  /*1120*/  USEL UR24, UR49, 0xffff, !UP1 ;  /* 0x0000ffff31187887 */ /* 0x000fe4000c800000 */
[----:B------:R-:W-:Y:S01]  /*1130*/  USEL UR25, UR4, 0xffff, !UP0 ;  /* 0x0000ffff04197887 */ /* 0x000fe2000c000000 */
[----:B-1----:R-:W-:Y:S02]  /*1140*/  R2UR UR5, R3 ;  /* 0x00000000030572ca */ /* 0x002fe400000e0000 */
[----:B---3--:R-:W-:-:S02]  /*1150*/  R2UR UR6, R2 ;  /* 0x00000000020672ca */ /* 0x008fc400000e0000 */
[----:B------:R-:W-:-:S09]  /*1160*/  PRMT R2, RZ, 0x7610, R2 ;  /* 0x00007610ff027816 */ /* 0x000fd20000000002 */
[----:B------:R-:W-:-:S04]  /*1170*/  UIADD3 UR5, UPT, UPT, -UR5, URZ, URZ ;  /* 0x000000ff05057290 */ /* 0x000fc8000fffe1ff */
[----:B------:R-:W-:Y:S02]  /*1180*/  UIMAD UR57, UR57, UR5, UR46 ;  /* 0x00000005393972a4 */ /* 0x000fe4000f8e022e */
[----:B------:R-:W-:-:S04]  /*1190*/  UIADD3 UR4, UPT, UPT, -UR6, URZ, URZ ;  /* 0x000000ff06047290 */ /* 0x000fc8000fffe1ff */
[----:B------:R-:W-:Y:S01]  /*11a0*/  UIMAD UR60, UR60, UR4, UR45 ;  /* 0x000000043c3c72a4 */ /* 0x000fe2000f8e022d */
[----:B--2-4-:R-:W-:Y:S11]  /*11b0*/  BRA.U UP4, `(.L_x_18) ;  /* 0x00000001046c7547 */ /* 0x014ff6000b800000 */
[----:B------:R-:W-:Y:S02]  /*11c0*/  UISETP.NE.AND UP1, UPT, UR60, URZ, UPT ;  /* 0x000000ff3c00728c */ /* 0x000fe4000bf25270 */
[----:B------:R-:W-:Y:S02]  /*11d0*/  UISETP.NE.AND UP0, UPT, UR60, 0x1, UPT ;  /* 0x000000013c00788c */ /* 0x000fe4000bf05270 */
[----:B------:R-:W-:Y:S02]  /*11e0*/  UISETP.NE.AND UP2, UPT, UR57, URZ, UP1 ;  /* 0x000000ff3900728c */ /* 0x000fe40008f45270 */
[----:B------:R-:W-:Y:S02]  /*11f0*/  USEL UR4, URZ, 0x10, UP0 ;  /* 0x00000010ff047887 */ /* 0x000fe40008000000 */
[----:B------:R-:W-:Y:S02]  /*1200*/  USEL UR11, URZ, 0x1, UP2 ;  /* 0x00000001ff0b7887 */ /* 0x000fe40009000000 */
[----:B------:R-:W-:-:S02]  /*1210*/  UISETP.NE.AND UP2, UPT, UR57, URZ, UPT ;  /* 0x000000ff3900728c */ /* 0x000fc4000bf45270 */
[----:B------:R-:W-:Y:S02]  /*1220*/  USEL UR5, URZ, 0x2, UP1 ;  /* 0x00000002ff057887 */ /* 0x000fe40008800000 */
[----:B------:R-:W-:Y:S02]  /*1230*/  USEL UR9, UR4, 0x10, UP2 ;  /* 0x0000001004097887 */ /* 0x000fe40009000000 */
[----:B------:R-:W-:Y:S02]  /*1240*/  UISETP.NE.AND UP2, UPT, UR57, 0x1, UPT ;  /* 0x000000013900788c */ /* 0x000fe4000bf45270 */
[----:B------:R-:W-:Y:S02]  /*1250*/  USEL UR4, URZ, 0x20, UP0 ;  /* 0x00000020ff047887 */ /* 0x000fe40008000000 */
[----:B------:R-:W-:Y:S02]  /*1260*/  USEL UR7, UR5, 0x2, UP2 ;  /* 0x0000000205077887 */ /* 0x000fe40009000000 */
[----:B------:R-:W-:-:S02]  /*1270*/  USEL UR10, UR4, 0x20, UP2 ;  /* 0x00000020040a7887 */ /* 0x000fc40009000000 */
[----:B------:R-:W-:Y:S02]  /*1280*/  UISETP.NE.AND UP2, UPT, UR57, 0x2, UPT ;  /* 0x000000023900788c */ /* 0x000fe4000bf45270 */
[----:B------:R-:W-:Y:S02]  /*1290*/  USEL UR6, URZ, 0x4, UP1 ;  /* 0x00000004ff067887 */ /* 0x000fe40008800000 */
[----:B------:R-:W-:Y:S02]  /*12a0*/  USEL UR4, URZ, 0x8, UP1 ;  /* 0x00000008ff047887 */ /* 0x000fe40008800000 */
[----:B------:R-:W-:Y:S02]  /*12b0*/  USEL UR5, URZ, 0x40, UP0 ;  /* 0x00000040ff057887 */ /* 0x000fe40008000000 */
[----:B------:R-:W-:Y:S02]  /*12c0*/  USEL UR8, UR6, 0x4, UP2 ;  /* 0x0000000406087887 */ /* 0x000fe40009000000 */
[----:B------:R-:W-:-:S02]  /*12d0*/  UISETP.NE.AND UP1, UPT, UR57, 0x3, UPT ;  /* 0x000000033900788c */ /* 0x000fc4000bf25270 */
[----:B------:R-:W-:Y:S02]  /*12e0*/  UIADD3 UR6, UPT, UPT, UR7, UR9, UR11 ;  /* 0x0000000907067290 */ /* 0x000fe4000fffe00b */
[----:B------:R-:W-:Y:S02]  /*12f0*/  USEL UR7, UR5, 0x40, UP2 ;  /* 0x0000004005077887 */ /* 0x000fe40009000000 */
[----:B------:R-:W-:Y:S02]  /*1300*/  USEL UR12, URZ, 0x80, UP0 ;  /* 0x00000080ff0c7887 */ /* 0x000fe40008000000 */
[----:B------:R-:W-:Y:S02]  /*1310*/  USEL UR4, UR4, 0x8, UP1 ;  /* 0x0000000804047887 */ /* 0x000fe40008800000 */
[----:B------:R-:W-:Y:S02]  /*1320*/  UIADD3 UR5, UPT, UPT, UR8, UR10, UR6 ;  /* 0x0000000a08057290 */ /* 0x000fe4000fffe006 */
[----:B------:R-:W-:-:S02]  /*1330*/  USEL UR6, UR12, 0x80, UP1 ;  /* 0x000000800c067887 */ /* 0x000fc40008800000 */
[----:B------:R-:W-:-:S04]  /*1340*/  UIADD3 UR4, UPT, UPT, UR4, UR7, UR5 ;  /* 0x0000000704047290 */ /* 0x000fc8000fffe005 */
[----:B------:R-:W-:-:S06]  /*1350*/  UIADD3 UR4, UPT, UPT, UR4, UR6, URZ ;  /* 0x0000000604047290 */ /* 0x000fcc000fffe0ff */
[----:B------:R-:W-:-:S07]  /*1360*/  MOV R2, UR4 ;  /* 0x0000000400027c02 */ /* 0x000fce0008000f00 */
.L_x_18:
[----:B------:R-:W1:Y:S01]  /*1370*/  S2UR UR36, SR_CTAID.Z ;  /* 0x00000000002479c3 */ /* 0x000e620000002700 */
[----:B------:R-:W-:Y:S01]  /*1380*/  UISETP.GE.AND UP0, UPT, UR23, 0x1, UPT ;  /* 0x000000011700788c */ /* 0x000fe2000bf06270 */
[----:B------:R-:W-:-:S08]  /*1390*/  UMOV UR31, 0xf ;  /* 0x0000000f001f7882 */ /* 0x000fd00000000000 */
[----:B------:R-:W-:Y:S05]  /*13a0*/  BRA.U !UP0, `(.L_x_19) ;  /* 0x0000000108d47547 */ /* 0x000fea000b800000 */
[----:B------:R-:W2:Y:S01]  /*13b0*/  LDCU.128 UR12, c[0x0][0xb10] ;  /* 0x00016200ff0c77ac */ /* 0x000ea20008000c00 */
[----:B------:R-:W3:Y:S01]  /*13c0*/  LDCU UR6, c[0x0][0x370] ;  /* 0x00006e00ff0677ac */ /* 0x000ee20008000800 */
[----:B------:R-:W4:Y:S01]  /*13d0*/  LDCU UR5, c[0x0][0x374] ;  /* 0x00006e80ff0577ac */ /* 0x000f220008000800 */
[----:B------:R-:W1:Y:S01]  /*13e0*/  LDCU UR26, c[0x0][0xb0c] ;  /* 0x00016180ff1a77ac */ /* 0x000e620008000800 */
[----:B------:R-:W1:Y:S01]  /*13f0*/  LDCU UR4, c[0x0][0xb20] ;  /* 0x00016400ff0477ac */ /* 0x000e620008000800 */
[----:B------:R-:W1:Y:S01]  /*1400*/  LDCU.64 UR8, c[0x0][0xb28] ;  /* 0x00016500ff0877ac */ /* 0x000e620008000a00 */
[----:B--2---:R-:W-:Y:S02]  /*1410*/  UISETP.NE.AND UP0, UPT, UR14, 0x1, UPT ;  /* 0x000000010e00788c */ /* 0x004fe4000bf05270 */
[----:B----4-:R-:W-:Y:S02]  /*1420*/  UIMAD.WIDE.U32 UR10, UR5, UR15, URZ ;  /* 0x0000000f050a72a5 */ /* 0x010fe4000f8e00ff */
[----:B---3--:R-:W-:-:S02]  /*1430*/  UIMAD.WIDE.U32 UR18, UR6, UR12, URZ ;  /* 0x0000000c061272a5 */ /* 0x008fc4000f8e00ff */
[----:B-1----:R-:W-:Y:S02]  /*1440*/  UISETP.NE.AND UP1, UPT, UR26, 0x1, UPT ;  /* 0x000000011a00788c */ /* 0x002fe4000bf25270 */
[----:B------:R-:W-:Y:S01]  /*1450*/  UISETP.NE.AND UP2, UPT, UR23, 0x1, UPT ;  /* 0x000000011700788c */ /* 0x000fe2000bf45270 */
[----:B------:R-:W-:Y:S02]  /*1460*/  UMOV UR10, UR11 ;  /* 0x0000000b000a7c82 */ /* 0x000fe40008000000 */
[----:B------:R-:W-:Y:S01]  /*1470*/  UMOV UR18, UR19 ;  /* 0x0000001300127c82 */ /* 0x000fe20008000000 */
[----:B------:R-:W-:Y:S02]  /*1480*/  @UP0 USHF.R.U32.HI UR5, URZ, UR4, UR10 ;  /* 0x00000004ff050299 */ /* 0x000fe4000801160a */
[----:B------:R-:W-:Y:S02]  /*1490*/  UIMAD.WIDE.U32 UR20, UR45, UR15, URZ ;  /* 0x0000000f2d1472a5 */ /* 0x000fe4000f8e00ff */
[----:B------:R-:W-:-:S02]  /*14a0*/  UIMAD.WIDE.U32 UR10, UR5, UR8, URZ ;  /* 0x00000008050a72a5 */ /* 0x000fc4000f8e00ff */
[----:B------:R-:W-:Y:S02]  /*14b0*/  @UP1 USHF.R.U32.HI UR6, URZ, UR13, UR18 ;  /* 0x0000000dff061299 */ /* 0x000fe40008011612 */
[----:B------:R-:W-:Y:S02]  /*14c0*/  UIMAD.WIDE.U32 UR16, UR46, UR12, URZ ;  /* 0x0000000c2e1072a5 */ /* 0x000fe4000f8e00ff */
[----:B------:R-:W-:Y:S01]  /*14d0*/  UIMAD.WIDE.U32 UR18, UR6, UR8, URZ ;  /* 0x00000008061272a5 */ /* 0x000fe2000f8e00ff */
[----:B------:R-:W-:Y:S01]  /*14e0*/  UMOV UR20, UR21 ;  /* 0x0000001500147c82 */ /* 0x000fe20008000000 */
[----:B------:R-:W-:Y:S01]  /*14f0*/  UMOV UR10, UR11 ;  /* 0x0000000b000a7c82 */ /* 0x000fe20008000000 */
[----:B------:R-:W-:Y:S02]  /*1500*/  USHF.R.U32.HI UR20, URZ, UR4, UR20 ;  /* 0x00000004ff147299 */ /* 0x000fe40008011614 */
[----:B------:R-:W-:Y:S02]  /*1510*/  @UP2 USHF.R.U32.HI UR5, URZ, UR9, UR10 ;  /* 0x00000009ff052299 */ /* 0x000fe4000801160a */
[----:B------:R-:W-:Y:S01]  /*1520*/  UMOV UR7, UR19 ;  /* 0x0000001300077c82 */ /* 0x000fe20008000000 */
[----:B------:R-:W-:Y:S01]  /*1530*/  UMOV UR16, UR17 ;  /* 0x0000001100107c82 */ /* 0x000fe20008000000 */
[----:B------:R-:W-:-:S02]  /*1540*/  @UP2 USHF.R.U32.HI UR6, URZ, UR9, UR7 ;  /* 0x00000009ff062299 */ /* 0x000fc40008011607 */
[----:B------:R-:W-:Y:S02]  /*1550*/  USHF.R.U32.HI UR13, URZ, UR13, UR16 ;  /* 0x0000000dff0d7299 */ /* 0x000fe40008011610 */
[----:B------:R-:W-:Y:S02]  /*1560*/  USEL UR4, UR45, UR20, !UP0 ;  /* 0x000000142d047287 */ /* 0x000fe4000c000000 */
[----:B------:R-:W-:Y:S02]  /*1570*/  UIMAD UR7, UR5, UR23, URZ ;  /* 0x00000017050772a4 */ /* 0x000fe4000f8e02ff */
[----:B------:R-:W-:Y:S02]  /*1580*/  USEL UR5, UR46, UR13, !UP1 ;  /* 0x0000000d2e057287 */ /* 0x000fe4000c800000 */
[----:B------:R-:W-:Y:S02]  /*1590*/  UIMAD UR12, UR6, UR23, URZ ;  /* 0x00000017060c72a4 */ /* 0x000fe4000f8e02ff */
[----:B------:R-:W-:-:S02]  /*15a0*/  UISETP.GE.AND UP0, UPT, UR4, UR7, UPT ;  /* 0x000000070400728c */ /* 0x000fc4000bf06270 */
[----:B------:R-:W-:Y:S02]  /*15b0*/  UIMAD.WIDE.U32 UR10, UR4, UR8, URZ ;  /* 0x00000008040a72a5 */ /* 0x000fe4000f8e00ff */
[----:B------:R-:W-:Y:S02]  /*15c0*/  UISETP.GE.OR UP0, UPT, UR5, UR12, UP0 ;  /* 0x0000000c0500728c */ /* 0x000fe40008706670 */
[----:B------:R-:W-:Y:S02]  /*15d0*/  UIMAD.WIDE.U32 UR12, UR5, UR8, URZ ;  /* 0x00000008050c72a5 */ /* 0x000fe4000f8e00ff */
[----:B------:R-:W-:Y:S01]  /*15e0*/  UIADD3 UR10, UPT, UPT, -UR4, URZ, URZ ;  /* 0x000000ff040a7290 */ /* 0x000fe2000fffe1ff */
[----:B------:R-:W-:Y:S01]  /*15f0*/  UMOV UR8, UR11 ;  /* 0x0000000b00087c82 */ /* 0x000fe20008000000 */
[----:B------:R-:W-:Y:S02]  /*1600*/  UIADD3 UR11, UPT, UPT, -UR5, URZ, URZ ;  /* 0x000000ff050b7290 */ /* 0x000fe4000fffe1ff */
[----:B------:R-:W-:-:S03]  /*1610*/  USHF.R.U32.HI UR8, URZ, UR9, UR8 ;  /* 0x00000009ff087299 */ /* 0x000fc60008011608 */
[----:B------:R-:W-:Y:S01]  /*1620*/  @!UP0 UMOV UR7, UR13 ;  /* 0x0000000d00078c82 */ /* 0x000fe20008000000 */
[----:B------:R-:W-:Y:S02]  /*1630*/  UIMAD UR45, UR14, UR10, UR45 ;  /* 0x0000000a0e2d72a4 */ /* 0x000fe4000f8e022d */
[----:B------:R-:W-:Y:S02]  /*1640*/  USEL UR8, UR4, UR8, !UP2 ;  /* 0x0000000804087287 */ /* 0x000fe4000d000000 */
[----:B------:R-:W-:Y:S02]  /*1650*/  @!UP0 USHF.R.U32.HI UR7, URZ, UR9, UR7 ;  /* 0x00000009ff078299 */ /* 0x000fe40008011607 */
[----:B------:R-:W-:Y:S02]  /*1660*/  UIADD3 UR9, UPT, UPT, -UR8, URZ, URZ ;  /* 0x000000ff08097290 */ /* 0x000fe4000fffe1ff */
[----:B------:R-:W-:Y:S02]  /*1670*/  @!UP0 USEL UR7, UR5, UR7, !UP2 ;  /* 0x0000000705078287 */ /* 0x000fe4000d000000 */
[----:B------:R-:W-:-:S02]  /*1680*/  UIMAD UR9, UR23, UR9, UR4 ;  /* 0x00000009170972a4 */ /* 0x000fc4000f8e0204 */
[----:B------:R-:W-:Y:S02]  /*1690*/  @!UP0 UIADD3 UR8, UPT, UPT, UR8, -UR7, URZ ;  /* 0x8000000708088290 */ /* 0x000fe4000fffe0ff */
[----:B------:R-:W-:Y:S02]  /*16a0*/  @!UP0 UIMAD UR6, UR9, UR6, UR7 ;  /* 0x00000006090682a4 */ /* 0x000fe4000f8e0207 */
[----:B------:R-:W-:Y:S02]  /*16b0*/  @!UP0 UIMAD UR4, UR8, UR23, UR5 ;  /* 0x00000017080482a4 */ /* 0x000fe4000f8e0205 */
[----:B------:R-:W-:Y:S02]  /*16c0*/  UIMAD UR46, UR26, UR11, UR46 ;  /* 0x0000000b1a2e72a4 */ /* 0x000fe4000f8e022e */
[----:B------:R-:W-:Y:S01]  /*16d0*/  UIMAD UR45, UR4, UR14, UR45 ;  /* 0x0000000e042d72a4 */ /* 0x000fe2000f8e022d */
[----:B------:R-:W-:Y:S02]  /*16e0*/  @!UP0 UMOV UR5, UR6 ;  /* 0x0000000600058c82 */ /* 0x000fe40008000000 */
[----:B------:R-:W-:-:S12]  /*16f0*/  UIMAD UR46, UR5, UR26, UR46 ;  /* 0x0000001a052e72a4 */ /* 0x000fd8000f8e022e */
.L_x_19:
[----:B------:R-:W-:Y:S02]  /*1700*/  UISETP.NE.AND UP1, UPT, UR30, 0x1, UPT ;  /* 0x000000011e00788c */ /* 0x000fe4000bf25270 */
[----:B------:R-:W-:Y:S02]  /*1710*/  ULOP3.LUT UR24, UR24, 0xffff, URZ, 0xc0, !UPT ;  /* 0x0000ffff18187892 */ /* 0x000fe4000f8ec0ff */
[----:B------:R-:W-:Y:S02]  /*1720*/  ULOP3.LUT UR21, UR25, 0xffff, URZ, 0xc0, !UPT ;  /* 0x0000ffff19157892 */ /* 0x000fe4000f8ec0ff */
[----:B------:R-:W-:Y:S02]  /*1730*/  UISETP.NE.AND UP0, UPT, UR22, 0x2, UPT ;  /* 0x000000021600788c */ /* 0x000fe4000bf05270 */
[----:B------:R-:W-:Y:S02]  /*1740*/  ULOP3.LUT UR28, UR28, 0x1000, URZ, 0xc0, !UPT ;  /* 0x000010001c1c7892 */ /* 0x000fe4000f8ec0ff */
[----:B------:R-:W-:-:S02]  /*1750*/  ULOP3.LUT UR27, UR27, 0x1800, URZ, 0xc0, !UPT ;  /* 0x000018001b1b7892 */ /* 0x000fc4000f8ec0ff */
[----:B------:R-:W-:Y:S02]  /*1760*/  USHF.L.U32 UR24, UR32, UR24, URZ ;  /* 0x0000001820187299 */ /* 0x000fe400080006ff */
[----:B------:R-:W-:Y:S01]  /*1770*/  USHF.L.U32 UR21, UR31, UR21, URZ ;  /* 0x000000151f157299 */ /* 0x000fe200080006ff */
[----:B------:R-:W-:Y:S11]  /*1780*/  BRA.U UP1, `(.L_x_20) ;  /* 0x0000000101447547 */ /* 0x000ff6000b800000 */
[----:B------:R-:W2:Y:S01]  /*1790*/  LDCU.128 UR8, c[0x0][0xb10] ;  /* 0x00016200ff0877ac */ /* 0x000ea20008000c00 */
[----:B------:R-:W3:Y:S01]  /*17a0*/  LDCU UR12, c[0x0][0xb0c] ;  /* 0x00016180ff0c77ac */ /* 0x000ee20008000800 */
[----:B------:R-:W4:Y:S01]  /*17b0*/  LDCU UR13, c[0x0][0xb20] ;  /* 0x00016400ff0d77ac */ /* 0x000f220008000800 */
[----:B--2---:R-:W-:Y:S02]  /*17c0*/  UIMAD.WIDE.U32 UR6, UR46, UR8, URZ ;  /* 0x000000082e0672a5 */ /* 0x004fe4000f8e00ff */
[----:B------:R-:W-:Y:S02]  /*17d0*/  UIMAD.WIDE.U32 UR4, UR45, UR11, URZ ;  /* 0x0000000b2d0472a5 */ /* 0x000fe4000f8e00ff */
[----:B---3--:R-:W-:Y:S02]  /*17e0*/  UISETP.NE.AND UP2, UPT, UR12, 0x1, UPT ;  /* 0x000000010c00788c */ /* 0x008fe4000bf45270 */
[----:B------:R-:W-:Y:S01]  /*17f0*/  UISETP.NE.AND UP1, UPT, UR10, 0x1, UPT ;  /* 0x000000010a00788c */ /* 0x000fe2000bf25270 */
[----:B------:R-:W-:-:S02]  /*1800*/  UMOV UR6, UR7 ;  /* 0x0000000700067c82 */ /* 0x000fc40008000000 */
[----:B------:R-:W-:Y:S01]  /*1810*/  UMOV UR4, UR5 ;  /* 0x0000000500047c82 */ /* 0x000fe20008000000 */
[----:B------:R-:W-:Y:S02]  /*1820*/  USHF.R.U32.HI UR9, URZ, UR9, UR6 ;  /* 0x00000009ff097299 */ /* 0x000fe40008011606 */
[----:B----4-:R-:W-:Y:S02]  /*1830*/  USHF.R.U32.HI UR4, URZ, UR13, UR4 ;  /* 0x0000000dff047299 */ /* 0x010fe40008011604 */
[----:B------:R-:W-:Y:S02]  /*1840*/  USEL UR5, UR46, UR9, !UP2 ;  /* 0x000000092e057287 */ /* 0x000fe4000d000000 */
[----:B------:R-:W-:-:S04]  /*1850*/  USEL UR4, UR45, UR4, !UP1 ;  /* 0x000000042d047287 */ /* 0x000fc8000c800000 */
[----:B------:R-:W-:Y:S02]  /*1860*/  UIADD3 UR6, UPT, UPT, UR5, -UR4, URZ ;  /* 0x8000000405067290 */ /* 0x000fe4000fffe0ff */
[----:B------:R-:W-:Y:S02]  /*1870*/  UIADD3 UR4, UPT, UPT, -UR5, UR4, URZ ;  /* 0x0000000405047290 */ /* 0x000fe4000fffe1ff */
[----:B------:R-:W-:Y:S02]  /*1880*/  UIMAD UR45, UR6, UR10, UR45 ;  /* 0x0000000a062d72a4 */ /* 0x000fe4000f8e022d */
[----:B------:R-:W-:-:S12]  /*1890*/  UIMAD UR46, UR4, UR12, UR46 ;  /* 0x0000000c042e72a4 */ /* 0x000fd8000f8e022e */
.L_x_20:
[----:B------:R-:W-:Y:S05]  /*18a0*/  BRA.U !UP5, `(.L_x_21) ;  /* 0x000000010d0c7547 */ /* 0x000fea000b800000 */
[----:B------:R-:W-:Y:S01]  /*18b0*/  UCGABAR_WAIT ;  /* 0x0000000000007dc7 */ /* 0x000fe20008000000 */
[----:B------:R-:W-:Y:S01]  /*18c0*/  CCTL.IVALL ;  /* 0x00000000ff00798f */ /* 0x000fe20002000000 */
[----:B------:R-:W-:Y:S05]  /*18d0*/  BRA `(.L_x_22) ;  /* 0x0000000000047947 */ /* 0x000fea0003800000 */
.L_x_21:
[----:B------:R-:W-:Y:S06]  /*18e0*/  BAR.SYNC.DEFER_BLOCKING 0x0 ;  /* 0x0000000000007b1d */ /* 0x000fec0000010000 */
.L_x_22:
[----:B------:R-:W-:Y:S05]  /*18f0*/  BRA.U UP0, `(.L_x_23) ;  /* 0x0000001900187547 */ /* 0x000fea000b800000 */
[----:B------:R-:W2:Y:S01]  /*1900*/  LDCU UR6, c[0x0][0x38c] ;  /* 0x00007180ff0677ac */ /* 0x000ea20008000800 */
[----:B------:R-:W-:Y:S01]  /*1910*/  PLOP3.LUT P1, PT, PT, PT, UP3, 0x80, 0x8 ;  /* 0x000000000008781c */ /* 0x000fe20003f2f038 */
[----:B------:R-:W-:Y:S01]  /*1920*/  IMAD.MOV.U32 R12, RZ, RZ, 0x1 ;  /* 0x00000001ff0c7424 */ /* 0x000fe200078e00ff */
[----:B------:R-:W-:Y:S01]  /*1930*/  ISETP.EQ.OR P2, PT, R0, RZ, P3 ;  /* 0x000000ff0000720c */ /* 0x000fe20001f42670 */
[----:B------:R-:W-:Y:S01]  /*1940*/  UISETP.NE.AND UP1, UPT, UR22, URZ, UPT ;  /* 0x000000ff1600728c */ /* 0x000fe2000bf25270 */
[----:B------:R-:W-:Y:S02]  /*1950*/  PLOP3.LUT P1, PT, P1, PT, PT, 0x8, 0x80 ;  /* 0x000000000080781c */ /* 0x000fe40000f2e170 */
[----:B------:R-:W-:Y:S01]  /*1960*/  CS2R R10, SRZ ;  /* 0x00000000000a7805 */ /* 0x000fe2000001ff00 */
[----:B------:R-:W-:Y:S01]  /*1970*/  IMAD.MOV.U32 R9, RZ, RZ, RZ ;  /* 0x000000ffff097224 */ /* 0x000fe200078e00ff */
[----:B------:R-:W3:Y:S01]  /*1980*/  LDCU UR41, c[0x0][0x370] ;  /* 0x00006e00ff2977ac */ /* 0x000ee20008000800 */
[----:B------:R-:W-:Y:S01]  /*1990*/  IMAD.MOV.U32 R8, RZ, RZ, 0x1 ;  /* 0x00000001ff087424 */ /* 0x000fe200078e00ff */
[----:B------:R-:W4:Y:S01]  /*19a0*/  LDCU.64 UR30, c[0x0][0x348] ;  /* 0x00006900ff1e77ac */ /* 0x000f220008000a00 */
[----:B------:R-:W1:Y:S01]  /*19b0*/  LDCU UR39, c[0x0][0x374] ;  /* 0x00006e80ff2777ac */ /* 0x000e620008000800 */
[----:B--2---:R-:W-:-:S02]  /*19c0*/  UIADD3 UR5, UPT, UPT, UR6, 0x7f, URZ ;  /* 0x0000007f06057890 */ /* 0x004fc4000fffe0ff */
[----:B------:R-:W-:Y:S02]  /*19d0*/  UIADD3 UR50, UPT, UPT, UR6, 0xfe, URZ ;  /* 0x000000fe06327890 */ /* 0x000fe4000fffe0ff */
[----:B------:R-:W-:Y:S02]  /*19e0*/  USHF.R.S32.HI UR4, URZ, 0x1f, UR5 ;  /* 0x0000001fff047899 */ /* 0x000fe40008011405 */
[----:B------:R-:W-:Y:S02]  /*19f0*/  USEL UR26, UR34, 0x2, UP1 ;  /* 0x00000002221a7887 */ /* 0x000fe40008800000 */
[----:B------:R-:W-:Y:S02]  /*1a00*/  ULEA.HI UR4, UR4, UR5, URZ, 0x7 ;  /* 0x0000000504047291 */ /* 0x000fe4000f8f38ff */
[----:B------:R-:W-:Y:S02]  /*1a10*/  USHF.L.U32 UR5, UR29, 0x5, URZ ;  /* 0x000000051d057899 */ /* 0x000fe400080006ff */
[----:B------:R-:W-:-:S02]  /*1a20*/  USHF.R.S32.HI UR43, URZ, 0x7, UR4 ;  /* 0x00000007ff2b7899 */ /* 0x000fc40008011404 */
[----:B------:R-:W-:Y:S02]  /*1a30*/  UIADD3 UR4, UPT, UPT, UR6, -0x1, URZ ;  /* 0xffffffff06047890 */ /* 0x000fe4000fffe0ff */
[----:B------:R-:W-:Y:S02]  /*1a40*/  UISETP.LT.U32.AND UP0, UPT, UR43, 0xd, UPT ;  /* 0x0000000d2b00788c */ /* 0x000fe4000bf01070 */
[----:B------:R-:W-:Y:S02]  /*1a50*/  UISETP.GE.U32.AND UP2, UPT, UR4, -0xff, UPT ;  /* 0xffffff010400788c */ /* 0x000fe4000bf46070 */
[----:B------:R-:W-:Y:S02]  /*1a60*/  USEL UR42, UR43, 0xd, UP0 ;  /* 0x0000000d2b2a7887 */ /* 0x000fe40008000000 */
[----:B------:R-:W-:Y:S02]  /*1a70*/  ULOP3.LUT UR44, UR5, 0x20, URZ, 0xe2, !UPT ;  /* 0x00000020052c7892 */ /* 0x000fe4000f8ee2ff */
[----:B------:R-:W-:-:S02]  /*1a80*/  UIADD3 UR25, UPT, UPT, UR42, -0x1, URZ ;  /* 0xffffffff2a197890 */ /* 0x000fc4000fffe0ff */
[----:B------:R-:W-:Y:S01]  /*1a90*/  UIADD3 UR47, UPT, UPT, UR43, -UR42, URZ ;  /* 0x8000002a2b2f7290 */ /* 0x000fe2000fffe0ff */
[----:B------:R-:W-:Y:S02]  /*1aa0*/  UMOV UR5, URZ ;  /* 0x000000ff00057c82 */ /* 0x000fe40008000000 */
[----:B------:R-:W-:-:S04]  /*1ab0*/  @UP2 UIADD3 UR25, UPT, UPT, UR42, URZ, URZ ;  /* 0x000000ff2a192290 */ /* 0x000fc8000fffe0ff */
[----:B-1-34-:R-:W-:-:S12]  /*1ac0*/  UIADD3 UR25, UPT, UPT, UR25, 0x1, URZ ;  /* 0x0000000119197890 */ /* 0x01afd8000fffe0ff */
.L_x_43:
[----:B------:R-:W-:Y:S01]  /*1ad0*/  UISETP.NE.AND UP0, UPT, UR48, URZ, UPT ;  /* 0x000000ff3000728c */ /* 0x000fe2000bf05270 */
[----:B------:R-:W1:Y:S08]  /*1ae0*/  S2UR UR48, SR_CgaCtaId ;  /* 0x00000000003079c3 */ /* 0x000e700000008800 */
[----:B------:R-:W-:Y:S05]  /*1af0*/  BRA.U UP0, `(.L_x_24) ;  /* 0x0000000100347547 */ /* 0x000fea000b800000 */
[----:B------:R-:W2:Y:S01]  /*1b00*/  S2R R0, SR_CgaCtaId ;  /* 0x0000000000007919 */ /* 0x000ea20000008800 */
[----:B------:R-:W-:-:S04]  /*1b10*/  MOV R2, 0x400 ;  /* 0x0000040000027802 */ /* 0x000fc80000000f00 */
[----:B--2---:R-:W-:Y:S02]  /*1b20*/  LEA R0, R0, R2, 0x18 ;  /* 0x0000000200007211 */ /* 0x004fe400078ec0ff */
[----:B------:R-:W-:-:S03]  /*1b30*/  SHF.L.U32 R2, R8, 0x1f, RZ ;  /* 0x0000001f08027819 */ /* 0x000fc600000006ff */
[----:B------:R-:W-:-:S04]  /*1b40*/  IMAD R0, R9, 0x8, R0 ;  /* 0x0000000809007824 */ /* 0x000fc800078e0200 */
[----:B------:R-:W2:Y:S02]  /*1b50*/  SYNCS.PHASECHK.TRANS64.TRYWAIT P0, [R0+URZ+0x160], R2 ;  /* 0x00016002000075a7 */ /* 0x000ea400080011ff */
[----:B--2---:R-:W-:Y:S05]  /*1b60*/  @!P0 BRA `(.L_x_25) ;  /* 0x0000005400588947 */ /* 0x004fea0003800000 */
.L_x_112:
[----:B------:R-:W-:Y:S01]  /*1b70*/  VIADD R9, R9, 0x1 ;  /* 0x0000000109097836 */ /* 0x000fe20000000000 */
[----:B------:R2:W-:Y:S04]  /*1b80*/  SYNCS.ARRIVE.TRANS64.A1T0 RZ, [R0+URZ+0x150], RZ ;  /* 0x000150ff00ff79a7 */ /* 0x0005e800081000ff */
[----:B------:R-:W-:-:S04]  /*1b90*/  ISETP.NE.AND P0, PT, R9, 0x2, PT ;  /* 0x000000020900780c */ /* 0x000fc80003f05270 */
[----:B------:R-:W-:Y:S02]  /*1ba0*/  SEL R9, R9, RZ, P0 ;  /* 0x000000ff09097207 */ /* 0x000fe40000000000 */
[----:B--2---:R-:W-:-:S04]  /*1bb0*/  SEL R0, RZ, 0x1, P0 ;  /* 0x00000001ff007807 */ /* 0x004fc80000000000 */
[----:B------:R-:W-:-:S07]  /*1bc0*/  LOP3.LUT R8, R8, R0, RZ, 0x3c, !PT ;  /* 0x0000000008087212 */ /* 0x000fce00078e3cff */
.L_x_24:
[----:B------:R-:W-:Y:S01]  /*1bd0*/  UMOV UR6, 0x400 ;  /* 0x0000040000067882 */ /* 0x000fe20000000000 */
[----:B------:R-:W-:Y:S01]  /*1be0*/  SHF.L.U32 R0, R12, 0x1f, RZ ;  /* 0x0000001f0c007819 */ /* 0x000fe200000006ff */
[----:B-1----:R-:W-:Y:S02]  /*1bf0*/  ULEA UR6, UR48, UR6, 0x18 ;  /* 0x0000000630067291 */ /* 0x002fe4000f8ec0ff */
[----:B------:R-:W-:Y:S02]  /*1c00*/  UISETP.GE.U32.AND UP0, UPT, UR50, 0xff, UPT ;  /* 0x000000ff3200788c */ /* 0x000fe4000bf06070 */
[----:B------:R-:W-:Y:S02]  /*1c10*/  ULEA UR4, UR5, UR6, 0x3 ;  /* 0x0000000605047291 */ /* 0x000fe4000f8e18ff */
[----:B------:R-:W-:Y:S02]  /*1c20*/  ULEA UR11, UR45, UR49, 0x2 ;  /* 0x000000312d0b7291 */ /* 0x000fe4000f8e10ff */
[----:B------:R-:W-:-:S02]  /*1c30*/  ULEA UR35, UR46, UR44, 0x6 ;  /* 0x0000002c2e237291 */ /* 0x000fc4000f8e30ff */
[----:B------:R-:W-:Y:S01]  /*1c40*/  USHF.L.U32 UR11, UR11, 0x4, URZ ;  /* 0x000000040b0b7899 */ /* 0x000fe200080006ff */
[----:B------:R-:W-:Y:S02]  /*1c50*/  UMOV UR13, URZ ;  /* 0x000000ff000d7c82 */ /* 0x000fe40008000000 */
[----:B------:R1:W2:Y:S01]  /*1c60*/  SYNCS.PHASECHK.TRANS64.TRYWAIT P0, [UR4+0x68], R0 ;  /* 0x00006800ff0075a7 */ /* 0x0002a20008001104 */
[----:B------:R-:W-:Y:S08]  /*1c70*/  BRA.U !UP0, `(.L_x_26) ;  /* 0x0000000108c47547 */ /* 0x000ff0000b800000 */
[----:B------:R-:W-:Y:S01]  /*1c80*/  UMOV UR7, URZ ;  /* 0x000000ff00077c82 */ /* 0x000fe20008000000 */
[----:B------:R-:W-:-:S05]  /*1c90*/  UMOV UR4, UR5 ;  /* 0x0000000500047c82 */ /* 0x000fca0008000000 */
.L_x_32:
[----:B------:R-:W-:Y:S01]  /*1ca0*/  ULEA UR33, UR4, UR6, 0x3 ;  /* 0x0000000604217291 */ /* 0x000fe2000f8e18ff */
[----:B------:R-:W-:Y:S01]  /*1cb0*/  @!P3 MOV R2, 0x4000 ;  /* 0x000040000002b802 */ /* 0x000fe20000000f00 */
[----:B--2-4-:R-:W-:Y:S10]  /*1cc0*/  @P0 BRA `(.L_x_27) ;  /* 0x00000000000c0947 */ /* 0x014ff40003800000 */
[----:B------:R-:W-:-:S04]  /*1cd0*/  SHF.L.U32 R3, R12, 0x1f, RZ ;  /* 0x0000001f0c037819 */ /* 0x000fc800000006ff */
[----:B------:R-:W2:Y:S02]  /*1ce0*/  SYNCS.PHASECHK.TRANS64.TRYWAIT P0, [UR33+0x68], R3 ;  /* 0x00006803ff0075a7 */ /* 0x000ea40008001121 */
[----:B--2---:R-:W-:Y:S05]  /*1cf0*/  @!P0 BRA `(.L_x_28) ;  /* 0x0000005400088947 */ /* 0x004fea0003800000 */
.L_x_27:
[----:B------:R2:W-:Y:S01]  /*1d00*/  @!P3 SYNCS.ARRIVE.TRANS64 RZ, [UR33], R2 ;  /* 0x00000002ffffb9a7 */ /* 0x0005e20008000021 */
[----:B------:R-:W-:-:S04]  /*1d10*/  ULOP3.LUT UR5, UR26, 0x2, URZ, 0xfc, !UPT ;  /* 0x000000021a057892 */ /* 0x000fc8000f8efcff */
[----:B------:R-:W-:-:S09]  /*1d20*/  UISETP.NE.AND UP0, UPT, UR5, 0x2, UPT ;  /* 0x000000020500788c */ /* 0x000fd2000bf05270 */
[----:B------:R-:W-:Y:S05]  /*1d30*/  BRA.U UP0, `(.L_x_29) ;  /* 0x0000000100047547 */ /* 0x000fea000b800000 */
[----:B------:R-:W-:Y:S05]  /*1d40*/  BPT.TRAP 0x1 ;  /* 0x000000040000795c */ /* 0x000fea0000300000 */
.L_x_29:
[----:B------:R-:W-:Y:S04]  /*1d50*/  BSSY.RECONVERGENT B0, `(.L_x_30) ;  /* 0x0000003000007945 */ /* 0x000fe80003800200 */
[----:B------:R-:W-:Y:S05]  /*1d60*/  @P2 BRA `(.L_x_31) ;  /* 0x0000000000042947 */ /* 0x000fea0003800000 */
[----:B------:R-:W-:Y:S05]  /*1d70*/  BPT.TRAP 0x1 ;  /* 0x000000040000795c */ /* 0x000fea0000300000 */
.L_x_31:
[----:B------:R-:W-:Y:S05]  /*1d80*/  BSYNC.RECONVERGENT B0 ;  /* 0x0000000000007941 */ /* 0x000fea0003800200 */
.L_x_30:
[----:B------:R-:W-:Y:S02]  /*1d90*/  UIADD3 UR5, UPT, UPT, UR4, 0x1, URZ ;  /* 0x0000000104057890 */ /* 0x000fe4000fffe0ff */
[----:B------:R-:W-:Y:S02]  /*1da0*/  USHF.L.U32 UR4, UR4, 0xd, URZ ;  /* 0x0000000d04047899 */ /* 0x000fe400080006ff */
[----:B------:R-:W-:Y:S02]  /*1db0*/  UISETP.NE.AND UP0, UPT, UR5, 0xd, UPT ;  /* 0x0000000d0500788c */ /* 0x000fe4000bf05270 */
[----:B------:R-:W-:Y:S02]  /*1dc0*/  USHF.L.U32 UR34, UR7, 0x7, URZ ;  /* 0x0000000707227899 */ /* 0x000fe400080006ff */
[----:B------:R-:W-:Y:S02]  /*1dd0*/  USEL UR9, URZ, 0x1, UP0 ;  /* 0x00000001ff097887 */ /* 0x000fe40008000000 */
[----:B------:R-:W-:-:S02]  /*1de0*/  USEL UR5, UR5, URZ, UP0 ;  /* 0x000000ff05057287 */ /* 0x000fc40008000000 */
[----:B------:R-:W-:Y:S02]  /*1df0*/  UIADD3 UR14, UP0, UPT, UR30, 0x180, URZ ;  /* 0x000001801e0e7890 */ /* 0x000fe4000ff1e0ff */
[----:B------:R-:W-:Y:S01]  /*1e00*/  ULEA UR8, UR5, UR6, 0x3 ;  /* 0x0000000605087291 */ /* 0x000fe2000f8e18ff */
[----:B------:R-:W-:Y:S01]  /*1e10*/  LOP3.LUT R12, R12, UR9, RZ, 0x3c, !PT ;  /* 0x000000090c0c7c12 */ /* 0x000fe2000f8e3cff */
[----:B------:R-:W-:Y:S02]  /*1e20*/  UIADD3 UR7, UPT, UPT, UR7, 0x1, URZ ;  /* 0x0000000107077890 */ /* 0x000fe4000fffe0ff */
[----:B------:R-:W-:Y:S01]  /*1e30*/  UIADD3 UR16, UP1, UPT, UR30, 0x80, URZ ;  /* 0x000000801e107890 */ /* 0x000fe2000ff3e0ff */
[----:B-1----:R-:W-:Y:S01]  /*1e40*/  SHF.L.U32 R0, R12, 0x1f, RZ ;  /* 0x0000001f0c007819 */ /* 0x002fe200000006ff */
[----:B------:R-:W-:Y:S02]  /*1e50*/  ULOP3.LUT UR32, UR28, UR4, URZ, 0xfc, !UPT ;  /* 0x000000041c207292 */ /* 0x000fe4000f8efcff */
[----:B------:R-:W-:Y:S01]  /*1e60*/  UIADD3.X UR15, UPT, UPT, URZ, UR31, URZ, UP0, !UPT ;  /* 0x0000001fff0f7290 */ /* 0x000fe200087fe4ff */
[----:B------:R3:W4:Y:S01]  /*1e70*/  SYNCS.PHASECHK.TRANS64.TRYWAIT P0, [UR8+0x68], R0 ;  /* 0x00006800ff0075a7 */ /* 0x0007220008001108 */
[----:B------:R-:W-:-:S02]  /*1e80*/  ULOP3.LUT UR8, UR27, UR4, URZ, 0xfc, !UPT ;  /* 0x000000041b087292 */ /* 0x000fc4000f8efcff */
[----:B------:R-:W-:Y:S02]  /*1e90*/  UISETP.NE.AND UP0, UPT, UR7, UR25, UPT ;  /* 0x000000190700728c */ /* 0x000fe4000bf05270 */
[----:B------:R-:W-:Y:S02]  /*1ea0*/  UIADD3.X UR17, UPT, UPT, URZ, UR31, URZ, UP1, !UPT ;  /* 0x0000001fff117290 */ /* 0x000fe40008ffe4ff */
[----:B------:R-:W-:Y:S02]  /*1eb0*/  UIADD3 UR32, UPT, UPT, UR6, 0x2400, UR32 ;  /* 0x0000240006207890 */ /* 0x000fe4000fffe020 */
[----:B------:R-:W-:Y:S02]  /*1ec0*/  UPRMT UR13, URZ, 0x5410, UR24 ;  /* 0x00005410ff0d7896 */ /* 0x000fe40008000018 */
[----:B------:R-:W-:Y:S02]  /*1ed0*/  UIADD3 UR8, UPT, UPT, UR6, 0x1c400, UR8 ;  /* 0x0001c40006087890 */ /* 0x000fe4000fffe008 */
[----:B------:R-:W-:Y:S01]  /*1ee0*/  UPRMT UR4, URZ, 0x5410, UR21 ;  /* 0x00005410ff047896 */ /* 0x000fe20008000015 */
[----:B------:R-:W-:Y:S01]  /*1ef0*/  UMOV UR18, 0x0 ;  /* 0x0000000000127882 */ /* 0x000fe20000000000 */
[----:B------:R-:W-:Y:S01]  /*1f00*/  UMOV UR19, 0x10000000 ;  /* 0x1000000000137882 */ /* 0x000fe20000000000 */
[----:B------:R-:W-:Y:S01]  /*1f10*/  UMOV UR12, UR36 ;  /* 0x00000024000c7c82 */ /* 0x000fe20008000000 */
[----:B------:R-:W-:Y:S01]  /*1f20*/  UMOV UR9, UR33 ;  /* 0x0000002100097c82 */ /* 0x000fe20008000000 */
[----:B------:R-:W-:Y:S01]  /*1f30*/  UMOV UR10, UR34 ;  /* 0x00000022000a7c82 */ /* 0x000fe20008000000 */
[----:B------:R1:W-:Y:S03]  /*1f40*/  UTMALDG.3D.MULTICAST [UR32], [UR16], UR13, desc[UR18] ;  /* 0x00001220100073b4 */ /* 0x0003e6000801180d */
[----:B------:R2:W-:Y:S01]  /*1f50*/  UTMALDG.3D.MULTICAST [UR8], [UR14], UR4, desc[UR18] ;  /* 0x000012080e0073b4 */ /* 0x0005e20008011804 */
[----:B-1----:R-:W-:Y:S01]  /*1f60*/  UMOV UR13, UR25 ;  /* 0x00000019000d7c82 */ /* 0x002fe20008000000 */
[----:B--2---:R-:W-:Y:S01]  /*1f70*/  UMOV UR4, UR5 ;  /* 0x0000000500047c82 */ /* 0x004fe20008000000 */
[----:B---3--:R-:W-:Y:S05]  /*1f80*/  BRA.U UP0, `(.L_x_32) ;  /* 0xfffffffd00447547 */ /* 0x008fea000b83ffff */
.L_x_26:
[----:B------:R-:W-:Y:S01]  /*1f90*/  ULEA UR4, UR5, UR6, 0x3 ;  /* 0x0000000605047291 */ /* 0x000fe2000f8e18ff */
[----:B-1----:R-:W-:Y:S01]  /*1fa0*/  SHF.L.U32 R0, R12, 0x1f, RZ ;  /* 0x0000001f0c007819 */ /* 0x002fe200000006ff */
[----:B------:R-:W-:Y:S01]  /*1fb0*/  @!P1 SYNCS.ARRIVE.TRANS64.A1T0 RZ, [UR6+0xe8], RZ ;  /* 0x0000e8ffffff99a7 */ /* 0x000fe20008100006 */
[----:B------:R-:W-:-:S06]  /*1fc0*/  UISETP.GT.AND UP0, UPT, UR43, UR42, UPT ;  /* 0x0000002a2b00728c */ /* 0x000fcc000bf04270 */
[----:B--2-4-:R1:W2:Y:S03]  /*1fd0*/  SYNCS.PHASECHK.TRANS64.TRYWAIT P0, [UR4+0x68], R0 ;  /* 0x00006800ff0075a7 */ /* 0x0142a60008001104 */
[----:B------:R-:W-:Y:S05]  /*1fe0*/  BRA.U !UP0, `(.L_x_33) ;  /* 0x0000000108c87547 */ /* 0x000fea000b800000 */
[----:B------:R-:W-:Y:S01]  /*1ff0*/  UIADD3 UR29, UPT, UPT, UR47, UR13, URZ ;  /* 0x0000000d2f1d7290 */ /* 0x000fe2000fffe0ff */
[----:B------:R-:W-:-:S11]  /*2000*/  UMOV UR4, UR5 ;  /* 0x0000000500047c82 */ /* 0x000fd60008000000 */
.L_x_39:
[----:B------:R-:W-:Y:S01]  /*2010*/  ULEA UR17, UR4, UR6, 0x3 ;  /* 0x0000000604117291 */ /* 0x000fe2000f8e18ff */
[----:B--2---:R-:W-:Y:S01]  /*2020*/  @!P3 MOV R2, 0x4000 ;  /* 0x000040000002b802 */ /* 0x004fe20000000f00 */
[----:B--2-4-:R-:W-:Y:S10]  /*2030*/  @P0 BRA `(.L_x_34) ;  /* 0x00000000000c0947 */ /* 0x014ff40003800000 */
[----:B------:R-:W-:-:S04]  /*2040*/  SHF.L.U32 R3, R12, 0x1f, RZ ;  /* 0x0000001f0c037819 */ /* 0x000fc800000006ff */
[----:B------:R-:W2:Y:S02]  /*2050*/  SYNCS.PHASECHK.TRANS64.TRYWAIT P0, [UR17+0x68], R3 ;  /* 0x00006803ff0075a7 */ /* 0x000ea40008001111 */
[----:B--2---:R-:W-:Y:S05]  /*2060*/  @!P0 BRA `(.L_x_35) ;  /* 0x0000005000448947 */ /* 0x004fea0003800000 */
.L_x_34:
[----:B------:R2:W-:Y:S01]  /*2070*/  @!P3 SYNCS.ARRIVE.TRANS64 RZ, [UR17], R2 ;  /* 0x00000002ffffb9a7 */ /* 0x0005e20008000011 */
[----:B------:R-:W-:-:S04]  /*2080*/  ULOP3.LUT UR5, UR26, 0x2, URZ, 0xfc, !UPT ;  /* 0x000000021a057892 */ /* 0x000fc8000f8efcff */
[----:B------:R-:W-:-:S09]  /*2090*/  UISETP.NE.AND UP0, UPT, UR5, 0x2, UPT ;  /* 0x000000020500788c */ /* 0x000fd2000bf05270 */
[----:B------:R-:W-:Y:S05]  /*20a0*/  BRA.U UP0, `(.L_x_36) ;  /* 0x0000000100047547 */ /* 0x000fea000b800000 */
[----:B------:R-:W-:Y:S05]  /*20b0*/  BPT.TRAP 0x1 ;  /* 0x000000040000795c */ /* 0x000fea0000300000 */
.L_x_36:
[----:B------:R-:W-:Y:S04]  /*20c0*/  BSSY.RECONVERGENT B0, `(.L_x_37) ;  /* 0x0000003000007945 */ /* 0x000fe80003800200 */
[----:B------:R-:W-:Y:S05]  /*20d0*/  @P2 BRA `(.L_x_38) ;  /* 0x0000000000042947 */ /* 0x000fea0003800000 */
[----:B------:R-:W-:Y:S05]  /*20e0*/  BPT.TRAP 0x1 ;  /* 0x000000040000795c */ /* 0x000fea0000300000 */
.L_x_38:
[----:B------:R-:W-:Y:S05]  /*20f0*/  BSYNC.RECONVERGENT B0 ;  /* 0x0000000000007941 */ /* 0x000fea0003800200 */
.L_x_37:
        /* <DEDUP_REMOVED lines=17> */
[----:B------:R-:W-:Y:S02]  /*2210*/  UIADD3 UR16, UPT, UPT, UR6, 0x2400, UR16 ;  /* 0x0000240006107890 */ /* 0x000fe4000fffe010 */
[----:B------:R-:W-:Y:S02]  /*2220*/  UIADD3.X UR15, UPT, UPT, URZ, UR31, URZ, UP1, !UPT ;  /* 0x0000001fff0f7290 */ /* 0x000fe40008ffe4ff */
        /* <DEDUP_REMOVED lines=8> */
[----:B------:R-:W-:Y:S01]  /*22b0*/  UMOV UR9, UR17 ;  /* 0x0000001100097c82 */ /* 0x000fe20008000000 */
[----:B------:R-:W-:Y:S01]  /*22c0*/  UMOV UR10, UR18 ;  /* 0x00000012000a7c82 */ /* 0x000fe20008000000 */
[----:B------:R-:W-:Y:S01]  /*22d0*/  UTMALDG.3D.MULTICAST [UR16], [UR14], UR7, desc[UR32] ;  /* 0x000020100e0073b4 */ /* 0x000fe20008011807 */
[----:B------:R1:W-:Y:S02]  /*22e0*/  UTMALDG.3D.MULTICAST [UR8], [UR22], UR4, desc[UR32] ;  /* 0x00002008160073b4 */ /* 0x0003e40008011804 */
[----:B-1----:R-:W-:Y:S01]  /*22f0*/  UMOV UR4, UR5 ;  /* 0x0000000500047c82 */ /* 0x002fe20008000000 */
[----:B---3--:R-:W-:Y:S05]  /*2300*/  BRA.U UP0, `(.L_x_39) ;  /* 0xfffffffd00407547 */ /* 0x008fea000b83ffff */
.L_x_33:
[C---:B------:R-:W-:Y:S01]  /*2310*/  LEA R3, R11.reuse, UR6, 0x3 ;  /* 0x000000060b037c11 */ /* 0x040fe2000f8e18ff */
[----:B------:R-:W-:Y:S01]  /*2320*/  NOP ;  /* 0x0000000000007918 */ /* 0x000fe20000000000 */
[----:B-1----:R-:W-:Y:S02]  /*2330*/  SHF.L.U32 R0, R10, 0x1f, RZ ;  /* 0x0000001f0a007819 */ /* 0x002fe400000006ff */
[----:B------:R-:W-:Y:S02]  /*2340*/  LEA R4, R11, UR6, 0x4 ;  /* 0x000000060b047c11 */ /* 0x000fe4000f8e20ff */
[----:B--2-4-:R-:W1:Y:S02]  /*2350*/  SYNCS.PHASECHK.TRANS64.TRYWAIT P0, [R3+URZ+0xf0], R0 ;  /* 0x0000f000030075a7 */ /* 0x014e6400080011ff */
[----:B-1----:R-:W-:Y:S05]  /*2360*/  @!P0 BRA `(.L_x_40) ;  /* 0x0000004c009c8947 */ /* 0x002fea0003800000 */
.L_x_115:
[----:B------:R-:W2:Y:S01]  /*2370*/  LDS.128 R4, [R4+0x180] ;  /* 0x0001800004047984 */ /* 0x000ea20000000c00 */
[----:B------:R-:W-:Y:S01]  /*2380*/  UISETP.GE.AND UP0, UPT, UR40, 0x1, UPT ;  /* 0x000000012800788c */ /* 0x000fe2000bf06270 */
[----:B------:R-:W-:Y:S01]  /*2390*/  @!PT LDS RZ, [RZ] ;  /* 0x00000000fffff984 */ /* 0x000fe20000000800 */
[----:B------:R-:W-:Y:S01]  /*23a0*/  @!PT LDS RZ, [RZ] ;  /* 0x00000000fffff984 */ /* 0x000fe20000000800 */
[----:B------:R-:W-:Y:S01]  /*23b0*/  @!PT LDS RZ, [RZ] ;  /* 0x00000000fffff984 */ /* 0x000fe20000000800 */
[----:B------:R-:W-:Y:S01]  /*23c0*/  @!PT LDS RZ, [RZ] ;  /* 0x00000000fffff984 */ /* 0x000fe20000000800 */
[----:B------:R3:W-:Y:S06]  /*23d0*/  MEMBAR.ALL.CTA ;  /* 0x0000000000007992 */ /* 0x0007ec0000008000 */
[----:B---3--:R-:W3:Y:S01]  /*23e0*/  FENCE.VIEW.ASYNC.S ;  /* 0x00000000000073c6 */ /* 0x008ee20000000000 */
[----:B--2---:R-:W-:-:S13]  /*23f0*/  LOP3.LUT P0, RZ, R6, 0x1, RZ, 0xc0, !PT ;  /* 0x0000000106ff7812 */ /* 0x004fda000780c0ff */
[----:B---3--:R-:W-:Y:S01]  /*2400*/  VOTEU.ANY UP1, P0 ;  /* 0x0000000000ff7886 */ /* 0x008fe20000020100 */
[----:B------:R-:W-:-:S13]  /*2410*/  PLOP3.LUT P0, PT, PT, PT, UP1, 0x80, 0x8 ;  /* 0x000000000008781c */ /* 0x000fda0003f0f018 */
[----:B-1----:R-:W-:Y:S02]  /*2420*/  @P0 LOP3.LUT R0, R5, 0xffff, RZ, 0xc0, !PT ;  /* 0x0000ffff05000812 */ /* 0x002fe400078ec0ff */
[----:B------:R-:W-:Y:S02]  /*2430*/  @P0 MOV R2, R4 ;  /* 0x0000000400020202 */ /* 0x000fe40000000f00 */
[----:B------:R-:W-:Y:S01]  /*2440*/  @P0 R2UR UR7, R0 ;  /* 0x00000000000702ca */ /* 0x000fe200000e0000 */
[----:B------:R-:W-:Y:S01]  /*2450*/  VIADD R0, R3, 0x100 ;  /* 0x0000010003007836 */ /* 0x000fe20000000000 */
[----:B------:R-:W-:Y:S02]  /*2460*/  @P0 SHF.R.U32.HI R4, RZ, 0x10, R5 ;  /* 0x00000010ff040819 */ /* 0x000fe40000011605 */
[----:B------:R-:W-:Y:S02]  /*2470*/  @P0 R2UR UR8, R2 ;  /* 0x00000000020802ca */ /* 0x000fe400000e0000 */
[----:B------:R-:W-:-:S02]  /*2480*/  PRMT R0, RZ, 0x654, R0 ;  /* 0x00000654ff007816 */ /* 0x000fc40000000000 */
[----:B------:R-:W-:Y:S02]  /*2490*/  @P0 R2UR UR4, R4 ;  /* 0x00000000040402ca */ /* 0x000fe400000e0000 */
[----:B------:R1:W-:Y:S03]  /*24a0*/  SYNCS.ARRIVE.TRANS64.RED.A1T0 RZ, [R0+URZ], RZ ;  /* 0x000000ff00ff79a7 */ /* 0x0003e600081004ff */
[----:B------:R-:W-:-:S04]  /*24b0*/  @UP1 UMOV UR37, UR7 ;  /* 0x0000000700251c82 */ /* 0x000fc80008000000 */
[----:B------:R-:W-:-:S04]  /*24c0*/  @UP1 UMOV UR38, UR8 ;  /* 0x0000000800261c82 */ /* 0x000fc80008000000 */
[----:B------:R-:W-:Y:S01]  /*24d0*/  @UP1 UMOV UR36, UR4 ;  /* 0x0000000400241c82 */ /* 0x000fe20008000000 */
[----:B------:R-:W-:Y:S05]  /*24e0*/  BRA.U !UP0, `(.L_x_41) ;  /* 0x0000000108d47547 */ /* 0x000fea000b800000 */
[----:B------:R-:W2:Y:S01]  /*24f0*/  LDCU.128 UR12, c[0x0][0xb10] ;  /* 0x00016200ff0c77ac */ /* 0x000ea20008000c00 */
[----:B------:R-:W3:Y:S01]  /*2500*/  LDCU UR29, c[0x0][0xb20] ;  /* 0x00016400ff1d77ac */ /* 0x000ee20008000800 */
[----:B------:R-:W4:Y:S01]  /*2510*/  LDCU UR20, c[0x0][0xb0c] ;  /* 0x00016180ff1477ac */ /* 0x000f220008000800 */
[----:B------:R-:W1:Y:S01]  /*2520*/  LDCU.64 UR10, c[0x0][0xb28] ;  /* 0x00016500ff0a77ac */ /* 0x000e620008000a00 */
[----:B------:R-:W-:Y:S02]  /*2530*/  UISETP.NE.AND UP3, UPT, UR40, 0x1, UPT ;  /* 0x000000012800788c */ /* 0x000fe4000bf65270 */
[----:B--2---:R-:W-:Y:S02]  /*2540*/  UIMAD.WIDE.U32 UR16, UR39, UR15, URZ ;  /* 0x0000000f271072a5 */ /* 0x004fe4000f8e00ff */
[----:B------:R-:W-:Y:S02]  /*2550*/  UIMAD.WIDE.U32 UR8, UR41, UR12, URZ ;  /* 0x0000000c290872a5 */ /* 0x000fe4000f8e00ff */
[----:B------:R-:W-:-:S02]  /*2560*/  UISETP.NE.AND UP0, UPT, UR14, 0x1, UPT ;  /* 0x000000010e00788c */ /* 0x000fc4000bf05270 */
[----:B------:R-:W-:Y:S01]  /*2570*/  UIMAD.WIDE.U32 UR22, UR37, UR15, URZ ;  /* 0x0000000f251672a5 */ /* 0x000fe2000f8e00ff */
[----:B------:R-:W-:Y:S02]  /*2580*/  UMOV UR16, UR17 ;  /* 0x0000001100107c82 */ /* 0x000fe40008000000 */
[----:B------:R-:W-:Y:S01]  /*2590*/  UMOV UR8, UR9 ;  /* 0x0000000900087c82 */ /* 0x000fe20008000000 */
[----:B---3--:R-:W-:Y:S02]  /*25a0*/  USHF.R.U32.HI UR16, URZ, UR29, UR16 ;  /* 0x0000001dff107299 */ /* 0x008fe40008011610 */
[----:B----4-:R-:W-:Y:S02]  /*25b0*/  UISETP.NE.AND UP2, UPT, UR20, 0x1, UPT ;  /* 0x000000011400788c */ /* 0x010fe4000bf45270 */
[----:B------:R-:W-:Y:S02]  /*25c0*/  USHF.R.U32.HI UR8, URZ, UR13, UR8 ;  /* 0x0000000dff087299 */ /* 0x000fe40008011608 */
[----:B------:R-:W-:-:S02]  /*25d0*/  USEL UR7, UR39, UR16, !UP0 ;  /* 0x0000001027077287 */ /* 0x000fc4000c000000 */
[----:B------:R-:W-:Y:S02]  /*25e0*/  USEL UR8, UR41, UR8, !UP2 ;  /* 0x0000000829087287 */ /* 0x000fe4000d000000 */
[----:B-1----:R-:W-:Y:S01]  /*25f0*/  UIMAD.WIDE.U32 UR16, UR7, UR10, URZ ;  /* 0x0000000a071072a5 */ /* 0x002fe2000f8e00ff */
[----:B------:R-:W-:Y:S01]  /*2600*/  UMOV UR4, UR23 ;  /* 0x0000001700047c82 */ /* 0x000fe20008000000 */
[----:B------:R-:W-:Y:S02]  /*2610*/  UIMAD.WIDE.U32 UR18, UR38, UR12, URZ ;  /* 0x0000000c261272a5 */ /* 0x000fe4000f8e00ff */
[----:B------:R-:W-:-:S03]  /*2620*/  UIMAD.WIDE.U32 UR22, UR8, UR10, URZ ;  /* 0x0000000a081672a5 */ /* 0x000fc6000f8e00ff */
[----:B------:R-:W-:Y:S01]  /*2630*/  UMOV UR16, UR17 ;  /* 0x0000001100107c82 */ /* 0x000fe20008000000 */
[----:B------:R-:W-:Y:S02]  /*2640*/  USHF.R.U32.HI UR4, URZ, UR29, UR4 ;  /* 0x0000001dff047299 */ /* 0x000fe40008011604 */
[----:B------:R-:W-:Y:S01]  /*2650*/  @UP3 USHF.R.U32.HI UR7, URZ, UR11, UR16 ;  /* 0x0000000bff073299 */ /* 0x000fe20008011610 */
[----:B------:R-:W-:Y:S01]  /*2660*/  UMOV UR18, UR19 ;  /* 0x0000001300127c82 */ /* 0x000fe20008000000 */
[----:B------:R-:W-:Y:S01]  /*2670*/  UMOV UR22, UR23 ;  /* 0x0000001700167c82 */ /* 0x000fe20008000000 */
[----:B------:R-:W-:Y:S02]  /*2680*/  USHF.R.U32.HI UR13, URZ, UR13, UR18 ;  /* 0x0000000dff0d7299 */ /* 0x000fe40008011612 */
[----:B------:R-:W-:Y:S02]  /*2690*/  USEL UR4, UR37, UR4, !UP0 ;  /* 0x0000000425047287 */ /* 0x000fe4000c000000 */
[----:B------:R-:W-:-:S02]  /*26a0*/  @UP3 USHF.R.U32.HI UR8, URZ, UR11, UR22 ;  /* 0x0000000bff083299 */ /* 0x000fc40008011616 */
[----:B------:R-:W-:Y:S02]  /*26b0*/  UIMAD UR9, UR40, UR7, URZ ;  /* 0x00000007280972a4 */ /* 0x000fe4000f8e02ff */
[----:B------:R-:W-:Y:S02]  /*26c0*/  USEL UR7, UR38, UR13, !UP2 ;  /* 0x0000000d26077287 */ /* 0x000fe4000d000000 */
[----:B------:R-:W-:Y:S02]  /*26d0*/  UIMAD UR12, UR40, UR8, URZ ;  /* 0x00000008280c72a4 */ /* 0x000fe4000f8e02ff */
[----:B------:R-:W-:Y:S02]  /*26e0*/  UISETP.GE.AND UP0, UPT, UR4, UR9, UPT ;  /* 0x000000090400728c */ /* 0x000fe4000bf06270 */
[----:B------:R-:W-:Y:S02]  /*26f0*/  UIMAD.WIDE.U32 UR16, UR4, UR10, URZ ;  /* 0x0000000a041072a5 */ /* 0x000fe4000f8e00ff */
[----:B------:R-:W-:-:S02]  /*2700*/  UISETP.GE.OR UP0, UPT, UR7, UR12, UP0 ;  /* 0x0000000c0700728c */ /* 0x000fc40008706670 */
        /* <DEDUP_REMOVED lines=19> */
.L_x_41:
[----:B------:R-:W2:Y:S02]  /*2840*/  LDCU UR4, c[0x0][0xb30] ;  /* 0x00016600ff0477ac */ /* 0x000ea40008000800 */
[----:B--2---:R-:W-:-:S09]  /*2850*/  UISETP.NE.AND UP0, UPT, UR4, 0x1, UPT ;  /* 0x000000010400788c */ /* 0x004fd2000bf05270 */
[----:B------:R-:W-:Y:S05]  /*2860*/  BRA.U UP0, `(.L_x_42) ;  /* 0x0000000100447547 */ /* 0x000fea000b800000 */
        /* <DEDUP_REMOVED lines=17> */
.L_x_42:
[----:B------:R-:W-:Y:S01]  /*2980*/  VIADD R11, R11, 0x1 ;  /* 0x000000010b0b7836 */ /* 0x000fe20000000000 */
[----:B------:R-:W-:Y:S01]  /*2990*/  PLOP3.LUT P1, PT, PT, PT, PT, 0x80, 0x8 ;  /* 0x000000000008781c */ /* 0x000fe20003f2f070 */
[----:B------:R-:W-:Y:S02]  /*29a0*/  UIADD3 UR46, UPT, UPT, UR38, UR57, URZ ;  /* 0x00000039262e7290 */ /* 0x000fe4000fffe0ff */
[----:B------:R-:W-:Y:S01]  /*29b0*/  UIADD3 UR45, UPT, UPT, UR37, UR60, URZ ;  /* 0x0000003c252d7290 */ /* 0x000fe2000fffe0ff */
[----:B------:R-:W-:-:S04]  /*29c0*/  ISETP.NE.AND P0, PT, R11, 0x2, PT ;  /* 0x000000020b00780c */ /* 0x000fc80003f05270 */
[----:B-1----:R-:W-:Y:S02]  /*29d0*/  SEL R0, RZ, 0x1, P0 ;  /* 0x00000001ff007807 */ /* 0x002fe40000000000 */
[----:B------:R-:W-:Y:S02]  /*29e0*/  SEL R11, R11, RZ, P0 ;  /* 0x000000ff0b0b7207 */ /* 0x000fe40000000000 */
[----:B------:R-:W-:Y:S01]  /*29f0*/  LOP3.LUT R10, R10, R0, RZ, 0x3c, !PT ;  /* 0x000000000a0a7212 */ /* 0x000fe200078e3cff */
[----:B------:R-:W-:Y:S06]  /*2a00*/  BRA.U UP1, `(.L_x_43) ;  /* 0xfffffff101307547 */ /* 0x000fec000b83ffff */
[----:B------:R-:W-:Y:S01]  /*2a10*/  UIADD3 UR7, UPT, UPT, UR6, 0x68, URZ ;  /* 0x0000006806077890 */ /* 0x000fe2000fffe0ff */
[----:B------:R-:W-:-:S03]  /*2a20*/  SHF.L.U32 R2, R12, 0x1f, RZ ;  /* 0x0000001f0c027819 */ /* 0x000fc600000006ff */
[----:B------:R-:W-:-:S09]  /*2a30*/  ULEA UR4, UR5, UR7, 0x3 ;  /* 0x0000000705047291 */ /* 0x000fd2000f8e18ff */
[----:B------:R-:W1:Y:S02]  /*2a40*/  SYNCS.PHASECHK.TRANS64.TRYWAIT P0, [UR4], R2 ;  /* 0x00000002ff0075a7 */ /* 0x000e640008001104 */
[----:B-1----:R-:W-:Y:S05]  /*2a50*/  @!P0 BRA `(.L_x_44) ;  /* 0x0000004400f48947 */ /* 0x002fea0003800000 */
.L_x_117:
[----:B------:R-:W-:-:S04]  /*2a60*/  UIADD3 UR4, UPT, UPT, UR5, 0x1, URZ ;  /* 0x0000000105047890 */ /* 0x000fc8000fffe0ff */
[----:B------:R-:W-:-:S04]  /*2a70*/  UISETP.NE.AND UP0, UPT, UR4, 0xd, UPT ;  /* 0x0000000d0400788c */ /* 0x000fc8000bf05270 */
[----:B------:R-:W-:Y:S02]  /*2a80*/  USEL UR6, URZ, 0x1, UP0 ;  /* 0x00000001ff067887 */ /* 0x000fe40008000000 */
[----:B------:R-:W-:-:S04]  /*2a90*/  USEL UR4, UR4, URZ, UP0 ;  /* 0x000000ff04047287 */ /* 0x000fc80008000000 */
[----:B------:R-:W-:Y:S01]  /*2aa0*/  ULEA UR5, UR4, UR7, 0x3 ;  /* 0x0000000704057291 */ /* 0x000fe2000f8e18ff */
[----:B-1----:R-:W-:-:S04]  /*2ab0*/  LOP3.LUT R2, R12, UR6, RZ, 0x3c, !PT ;  /* 0x000000060c027c12 */ /* 0x002fc8000f8e3cff */
[----:B------:R-:W-:-:S04]  /*2ac0*/  SHF.L.U32 R3, R2, 0x1f, RZ ;  /* 0x0000001f02037819 */ /* 0x000fc800000006ff */
[----:B------:R-:W1:Y:S02]  /*2ad0*/  SYNCS.PHASECHK.TRANS64.TRYWAIT P0, [UR5], R3 ;  /* 0x00000003ff0075a7 */ /* 0x000e640008001105 */
[----:B-1----:R-:W-:Y:S05]  /*2ae0*/  @!P0 BRA `(.L_x_45) ;  /* 0x0000004400e88947 */ /* 0x002fea0003800000 */
.L_x_119:
[----:B------:R-:W-:-:S04]  /*2af0*/  UIADD3 UR4, UPT, UPT, UR4, 0x1, URZ ;  /* 0x0000000104047890 */ /* 0x000fc8000fffe0ff */
[----:B------:R-:W-:-:S04]  /*2b00*/  UISETP.NE.AND UP0, UPT, UR4, 0xd, UPT ;  /* 0x0000000d0400788c */ /* 0x000fc8000bf05270 */
[----:B------:R-:W-:Y:S02]  /*2b10*/  USEL UR6, URZ, 0x1, UP0 ;  /* 0x00000001ff067887 */ /* 0x000fe40008000000 */
[----:B------:R-:W-:-:S04]  /*2b20*/  USEL UR4, UR4, URZ, UP0 ;  /* 0x000000ff04047287 */ /* 0x000fc80008000000 */
[----:B------:R-:W-:Y:S01]  /*2b30*/  ULEA UR5, UR4, UR7, 0x3 ;  /* 0x0000000704057291 */ /* 0x000fe2000f8e18ff */
[----:B------:R-:W-:-:S04]  /*2b40*/  LOP3.LUT R2, R2, UR6, RZ, 0x3c, !PT ;  /* 0x0000000602027c12 */ /* 0x000fc8000f8e3cff */
[----:B-1----:R-:W-:-:S04]  /*2b50*/  SHF.L.U32 R3, R2, 0x1f, RZ ;  /* 0x0000001f02037819 */ /* 0x002fc800000006ff */
[----:B------:R-:W1:Y:S02]  /*2b60*/  SYNCS.PHASECHK.TRANS64.TRYWAIT P0, [UR5], R3 ;  /* 0x00000003ff0075a7 */ /* 0x000e640008001105 */
[----:B-1----:R-:W-:Y:S05]  /*2b70*/  @!P0 BRA `(.L_x_46) ;  /* 0x0000004400dc8947 */ /* 0x002fea0003800000 */
.L_x_121:
        /* <DEDUP_REMOVED lines=9> */
.L_x_123:
        /* <DEDUP_REMOVED lines=9> */
.L_x_125:
        /* <DEDUP_REMOVED lines=9> */
.L_x_127:
        /* <DEDUP_REMOVED lines=9> */
.L_x_129:
        /* <DEDUP_REMOVED lines=9> */
.L_x_131:
        /* <DEDUP_REMOVED lines=9> */
.L_x_133:
        /* <DEDUP_REMOVED lines=9> */
.L_x_135:
        /* <DEDUP_REMOVED lines=9> */
.L_x_137:
        /* <DEDUP_REMOVED lines=9> */
.L_x_139:
[----:B------:R-:W-:-:S04]  /*3090*/  UIADD3 UR4, UPT, UPT, UR4, 0x1, URZ ;  /* 0x0000000104047890 */ /* 0x000fc8000fffe0ff */
[----:B------:R-:W-:-:S04]  /*30a0*/  UISETP.NE.AND UP0, UPT, UR4, 0xd, UPT ;  /* 0x0000000d0400788c */ /* 0x000fc8000bf05270 */
[----:B------:R-:W-:Y:S02]  /*30b0*/  USEL UR5, URZ, 0x1, UP0 ;  /* 0x00000001ff057887 */ /* 0x000fe40008000000 */
[----:B------:R-:W-:-:S04]  /*30c0*/  USEL UR4, UR4, URZ, UP0 ;  /* 0x000000ff04047287 */ /* 0x000fc80008000000 */
[----:B------:R-:W-:Y:S01]  /*30d0*/  ULEA UR4, UR4, UR7, 0x3 ;  /* 0x0000000704047291 */ /* 0x000fe2000f8e18ff */
[----:B------:R-:W-:-:S04]  /*30e0*/  LOP3.LUT R2, R2, UR5, RZ, 0x3c, !PT ;  /* 0x0000000502027c12 */ /* 0x000fc8000f8e3cff */
[----:B------:R-:W-:Y:S01]  /*30f0*/  SHF.L.U32 R2, R2, 0x1f, RZ ;  /* 0x0000001f02027819 */ /* 0x000fe200000006ff */
[----:B-1----:R-:W-:-:S07]  /*3100*/  IMAD.U32 R0, RZ, RZ, UR4 ;  /* 0x00000004ff007e24 */ /* 0x002fce000f8e00ff */
.L_x_56:
[----:B-1----:R1:W2:Y:S02]  /*3110*/  SYNCS.PHASECHK.TRANS64.TRYWAIT P0, [R0+URZ], R2 ;  /* 0x00000002000075a7 */ /* 0x0022a400080011ff */
[----:B--2---:R-:W-:Y:S05]  /*3120*/  @!P0 NANOSLEEP.SYNCS 0x989680 ;  /* 0x009896800000895d */ /* 0x004fea0003900000 */
[----:B------:R-:W2:Y:S02]  /*3130*/  @!P0 SYNCS.PHASECHK.TRANS64 P0, [R0+URZ], R2 ;  /* 0x00000002000085a7 */ /* 0x000ea400080010ff */
[----:B--2---:R-:W-:Y:S05]  /*3140*/  @P0 EXIT ;  /* 0x000000000000094d */ /* 0x004fea0003800000 */
[----:B------:R-:W-:Y:S05]  /*3150*/  BRA `(.L_x_56) ;  /* 0xfffffffc00ec7947 */ /* 0x000fea000383ffff */
.L_x_23:
[----:B------:R-:W-:-:S04]  /*3160*/  UISETP.NE.AND UP0, UPT, UR48, URZ, UPT ;  /* 0x000000ff3000728c */ /* 0x000fc8000bf05270 */
[----:B------:R-:W-:-:S09]  /*3170*/  UISETP.NE.OR UP0, UPT, UR22, 0x1, UP0 ;  /* 0x000000011600788c */ /* 0x000fd20008705670 */
[----:B------:R-:W-:Y:S05]  /*3180*/  BRA.U UP0, `(.L_x_57) ;  /* 0x0000000500487547 */ /* 0x000fea000b800000 */
[----:B------:R-:W-:Y:S01]  /*3190*/  ISETP.GE.U32.AND P2, PT, R0, 0x8, PT ;  /* 0x000000080000780c */ /* 0x000fe20003f46070 */
[----:B------:R-:W-:Y:S01]  /*31a0*/  IMAD.MOV.U32 R12, RZ, RZ, 0x1 ;  /* 0x00000001ff0c7424 */ /* 0x000fe200078e00ff */
[----:B------:R-:W-:Y:S02]  /*31b0*/  CS2R R10, SRZ ;  /* 0x00000000000a7805 */ /* 0x000fe4000001ff00 */
[----:B------:R-:W-:Y:S01]  /*31c0*/  CS2R R8, SRZ ;  /* 0x0000000000087805 */ /* 0x000fe2000001ff00 */
[----:B------:R-:W-:Y:S01]  /*31d0*/  UMOV UR6, 0x400 ;  /* 0x0000040000067882 */ /* 0x000fe20000000000 */
[----:B------:R-:W-:Y:S01]  /*31e0*/  UMOV UR5, URZ ;  /* 0x000000ff00057c82 */ /* 0x000fe20008000000 */
[----:B------:R-:W-:-:S12]  /*31f0*/  ULEA UR6, UR48, UR6, 0x18 ;  /* 0x0000000630067291 */ /* 0x000fd8000f8ec0ff */
.L_x_61:
[----:B------:R-:W-:Y:S02]  /*3200*/  LEA R2, R8, UR6, 0x3 ;  /* 0x0000000608027c11 */ /* 0x000fe4000f8e18ff */
[----:B------:R-:W-:-:S03]  /*3210*/  SHF.L.U32 R4, R9, 0x1f, RZ ;  /* 0x0000001f09047819 */ /* 0x000fc600000006ff */
[----:B------:R-:W-:Y:S01]  /*3220*/  VIADD R5, R2, 0x160 ;  /* 0x0000016002057836 */ /* 0x000fe20000000000 */
[----:B------:R-:W2:Y:S02]  /*3230*/  SYNCS.PHASECHK.TRANS64.TRYWAIT P0, [R2+URZ+0x150], R4 ;  /* 0x00015004020075a7 */ /* 0x000ea400080011ff */
[----:B--2---:R-:W-:Y:S05]  /*3240*/  @!P0 BRA `(.L_x_58) ;  /* 0x0000004400188947 */ /* 0x004fea0003800000 */
.L_x_140:
[----:B------:R-:W-:Y:S01]  /*3250*/  ULEA UR4, UR5, UR6, 0x3 ;  /* 0x0000000605047291 */ /* 0x000fe2000f8e18ff */
[----:B--2---:R-:W-:Y:S01]  /*3260*/  PRMT R2, RZ, 0x654, R5 ;  /* 0x00000654ff027816 */ /* 0x004fe20000000005 */
[----:B------:R-:W-:Y:S01]  /*3270*/  @!P2 IMAD.MOV.U32 R4, RZ, RZ, 0x10 ;  /* 0x00000010ff04a424 */ /* 0x000fe200078e00ff */
[----:B------:R-:W-:Y:S01]  /*3280*/  SHF.L.U32 R5, R12, 0x1f, RZ ;  /* 0x0000001f0c057819 */ /* 0x000fe200000006ff */
[----:B------:R-:W-:Y:S01]  /*3290*/  UIADD3 UR7, UPT, UPT, UR4, 0xf0, URZ ;  /* 0x000000f004077890 */ /* 0x000fe2000fffe0ff */
[----:B------:R2:W-:Y:S05]  /*32a0*/  SYNCS.ARRIVE.TRANS64.RED.A1T0 RZ, [R2+URZ], RZ ;  /* 0x000000ff02ff79a7 */ /* 0x0005ea00081004ff */
[----:B------:R-:W-:Y:S01]  /*32b0*/  IMAD.U32 R6, RZ, RZ, UR7 ;  /* 0x00000007ff067e24 */ /* 0x000fe2000f8e00ff */
[----:B------:R-:W3:Y:S04]  /*32c0*/  SYNCS.PHASECHK.TRANS64.TRYWAIT P0, [UR4+0x100], R5 ;  /* 0x00010005ff0075a7 */ /* 0x000ee80008001104 */
[----:B------:R-:W-:Y:S01]  /*32d0*/  PRMT R6, R0, 0x654, R6 ;  /* 0x0000065400067816 */ /* 0x000fe20000000006 */
[----:B--23--:R-:W-:Y:S06]  /*32e0*/  @!P0 BRA `(.L_x_59) ;  /* 0x0000004400048947 */ /* 0x00cfec0003800000 */
.L_x_142:
[----:B------:R-:W-:Y:S01]  /*32f0*/  ULEA UR8, UR5, UR6, 0x4 ;  /* 0x0000000605087291 */ /* 0x000fe2000f8e20ff */
[----:B------:R-:W-:Y:S01]  /*3300*/  SEL R3, R6, R3, !P2 ;  /* 0x0000000306037207 */ /* 0x000fe20005000000 */
[----:B------:R-:W-:Y:S01]  /*3310*/  UIADD3 UR9, UPT, UPT, UR4, 0xf0, URZ ;  /* 0x000000f004097890 */ /* 0x000fe2000fffe0ff */
[----:B--2---:R-:W-:Y:S01]  /*3320*/  LEA R2, R11, UR6, 0x3 ;  /* 0x000000060b027c11 */ /* 0x004fe2000f8e18ff */
[----:B------:R-:W-:Y:S01]  /*3330*/  UIADD3 UR8, UPT, UPT, UR8, 0x180, URZ ;  /* 0x0000018008087890 */ /* 0x000fe2000fffe0ff */
[----:B------:R2:W-:Y:S01]  /*3340*/  @!P2 SYNCS.ARRIVE.TRANS64.RED RZ, [R3+URZ], R4 ;  /* 0x0000000403ffa9a7 */ /* 0x0005e200080004ff */
[----:B------:R-:W-:Y:S01]  /*3350*/  UIADD3 UR4, UPT, UPT, UR5, 0x1, URZ ;  /* 0x0000000105047890 */ /* 0x000fe2000fffe0ff */
[----:B------:R-:W-:-:S03]  /*3360*/  VIADD R8, R8, 0x1 ;  /* 0x0000000108087836 */ /* 0x000fc60000000000 */
[----:B------:R-:W-:Y:S02]  /*3370*/  UISETP.NE.AND UP0, UPT, UR4, 0x2, UPT ;  /* 0x000000020400788c */ /* 0x000fe4000bf05270 */
[----:B------:R-:W-:Y:S01]  /*3380*/  ISETP.NE.AND P0, PT, R8, 0x2, PT ;  /* 0x000000020800780c */ /* 0x000fe20003f05270 */
[----:B------:R-:W-:Y:S06]  /*3390*/  UGETNEXTWORKID.BROADCAST [UR8], [UR9] ;  /* 0x00000000080073ca */ /* 0x000fec0008000100 */
[----:B------:R-:W-:Y:S02]  /*33a0*/  USEL UR7, URZ, 0x1, UP0 ;  /* 0x00000001ff077887 */ /* 0x000fe40008000000 */
[----:B------:R-:W-:-:S04]  /*33b0*/  USEL UR5, UR4, URZ, UP0 ;  /* 0x000000ff04057287 */ /* 0x000fc80008000000 */
[----:B------:R-:W-:Y:S02]  /*33c0*/  LOP3.LUT R12, R12, UR7, RZ, 0x3c, !PT ;  /* 0x000000070c0c7c12 */ /* 0x000fe4000f8e3cff */
[----:B--2---:R-:W-:-:S04]  /*33d0*/  SHF.L.U32 R4, R10, 0x1f, RZ ;  /* 0x0000001f0a047819 */ /* 0x004fc800000006ff */
[----:B------:R-:W2:Y:S02]  /*33e0*/  SYNCS.PHASECHK.TRANS64.TRYWAIT P1, [R2+URZ+0xf0], R4 ;  /* 0x0000f004020075a7 */ /* 0x000ea400080211ff */
[----:B--2---:R-:W-:Y:S05]  /*33f0*/  @!P1 BRA `(.L_x_60) ;  /* 0x0000004000d89947 */ /* 0x004fea0003800000 */
.L_x_143:
[C---:B--2---:R-:W-:Y:S01]  /*3400*/  LEA R4, R11.reuse, UR6, 0x4 ;  /* 0x000000060b047c11 */ /* 0x044fe2000f8e20ff */
[----:B------:R-:W-:Y:S01]  /*3410*/  VIADD R2, R2, 0x100 ;  /* 0x0000010002027836 */ /* 0x000fe20000000000 */
[----:B------:R-:W-:Y:S01]  /*3420*/  SEL R8, R8, RZ, P0 ;  /* 0x000000ff08087207 */ /* 0x000fe20000000000 */
[----:B------:R-:W-:-:S03]  /*3430*/  VIADD R11, R11, 0x1 ;  /* 0x000000010b0b7836 */ /* 0x000fc60000000000 */
[----:B------:R-:W2:Y:S01]  /*3440*/  LDS.128 R4, [R4+0x180] ;  /* 0x0001800004047984 */ /* 0x000ea20000000c00 */
[----:B------:R-:W-:Y:S02]  /*3450*/  PRMT R2, RZ, 0x654, R2 ;  /* 0x00000654ff027816 */ /* 0x000fe40000000002 */
[C---:B------:R-:W-:Y:S01]  /*3460*/  ISETP.NE.AND P1, PT, R11.reuse, 0x2, PT ;  /* 0x000000020b00780c */ /* 0x040fe20003f25270 */
[----:B------:R-:W-:Y:S01]  /*3470*/  @!PT LDS RZ, [RZ] ;  /* 0x00000000fffff984 */ /* 0x000fe20000000800 */
[----:B------:R-:W-:Y:S01]  /*3480*/  @!PT LDS RZ, [RZ] ;  /* 0x00000000fffff984 */ /* 0x000fe20000000800 */
[----:B------:R-:W-:Y:S01]  /*3490*/  @!PT LDS RZ, [RZ] ;  /* 0x00000000fffff984 */ /* 0x000fe20000000800 */
[----:B------:R-:W-:Y:S01]  /*34a0*/  @!PT LDS RZ, [RZ] ;  /* 0x00000000fffff984 */ /* 0x000fe20000000800 */
[----:B------:R3:W-:Y:S06]  /*34b0*/  MEMBAR.ALL.CTA ;  /* 0x0000000000007992 */ /* 0x0007ec0000008000 */
[----:B---3--:R-:W3:Y:S01]  /*34c0*/  FENCE.VIEW.ASYNC.S ;  /* 0x00000000000073c6 */ /* 0x008ee20000000000 */
[----:B------:R-:W-:Y:S01]  /*34d0*/  SEL R11, R11, RZ, P1 ;  /* 0x000000ff0b0b7207 */ /* 0x000fe20000800000 */
[----:B---3--:R3:W-:Y:S01]  /*34e0*/  SYNCS.ARRIVE.TRANS64.RED.A1T0 RZ, [R2+URZ], RZ ;  /* 0x000000ff02ff79a7 */ /* 0x0087e200081004ff */
[----:B--2---:R-:W-:-:S02]  /*34f0*/  LOP3.LUT P3, RZ, R6, 0x1, RZ, 0xc0, !PT ;  /* 0x0000000106ff7812 */ /* 0x004fc4000786c0ff */
[----:B------:R-:W-:-:S04]  /*3500*/  SEL R4, RZ, 0x1, P1 ;  /* 0x00000001ff047807 */ /* 0x000fc80000800000 */
[----:B------:R-:W-:Y:S02]  /*3510*/  LOP3.LUT R10, R10, R4, RZ, 0x3c, !PT ;  /* 0x000000040a0a7212 */ /* 0x000fe400078e3cff */
[----:B---3--:R-:W-:-:S04]  /*3520*/  SEL R2, RZ, 0x1, P0 ;  /* 0x00000001ff027807 */ /* 0x008fc80000000000 */
[----:B------:R-:W-:Y:S01]  /*3530*/  LOP3.LUT R9, R9, R2, RZ, 0x3c, !PT ;  /* 0x0000000209097212 */ /* 0x000fe200078e3cff */
[----:B------:R-:W-:Y:S06]  /*3540*/  @P3 BRA `(.L_x_61) ;  /* 0xfffffffc002c3947 */ /* 0x000fec000383ffff */
[----:B------:R-:W-:Y:S01]  /*3550*/  ULEA UR4, UR5, UR6, 0x3 ;  /* 0x0000000605047291 */ /* 0x000fe2000f8e18ff */
[----:B------:R-:W-:-:S08]  /*3560*/  SHF.L.U32 R2, R12, 0x1f, RZ ;  /* 0x0000001f0c027819 */ /* 0x000fd000000006ff */
[----:B------:R-:W2:Y:S02]  /*3570*/  SYNCS.PHASECHK.TRANS64 P0, [UR4+0x100], R2 ;  /* 0x00010002ff0075a7 */ /* 0x000ea40008001004 */
[----:B--2---:R-:W-:Y:S05]  /*3580*/  @P0 BRA `(.L_x_62) ;  /* 0x0000000000080947 */ /* 0x004fea0003800000 */
[----:B------:R-:W2:Y:S02]  /*3590*/  SYNCS.PHASECHK.TRANS64.TRYWAIT P0, [UR4+0x100], R2 ;  /* 0x00010002ff0075a7 */ /* 0x000ea40008001104 */
[----:B--2---:R-:W-:Y:S05]  /*35a0*/  @!P0 BRA `(.L_x_63) ;  /* 0x0000004000808947 */ /* 0x004fea0003800000 */
.L_x_62:
[----:B------:R-:W-:-:S04]  /*35b0*/  UIADD3 UR7, UPT, UPT, UR5, 0x1, URZ ;  /* 0x0000000105077890 */ /* 0x000fc8000fffe0ff */
[----:B------:R-:W-:-:S04]  /*35c0*/  UISETP.NE.AND UP0, UPT, UR7, 0x2, UPT ;  /* 0x000000020700788c */ /* 0x000fc8000bf05270 */
[----:B------:R-:W-:Y:S02]  /*35d0*/  USEL UR8, URZ, 0x1, UP0 ;  /* 0x00000001ff087887 */ /* 0x000fe40008000000 */
[----:B------:R-:W-:-:S04]  /*35e0*/  USEL UR7, UR7, URZ, UP0 ;  /* 0x000000ff07077287 */ /* 0x000fc80008000000 */
[----:B------:R-:W-:Y:S01]  /*35f0*/  ULEA UR7, UR7, UR6, 0x3 ;  /* 0x0000000607077291 */ /* 0x000fe2000f8e18ff */
[----:B--2---:R-:W-:-:S04]  /*3600*/  LOP3.LUT R2, R12, UR8, RZ, 0x3c, !PT ;  /* 0x000000080c027c12 */ /* 0x004fc8000f8e3cff */
[----:B------:R-:W-:-:S04]  /*3610*/  SHF.L.U32 R0, R2, 0x1f, RZ ;  /* 0x0000001f02007819 */ /* 0x000fc800000006ff */
[----:B------:R-:W2:Y:S02]  /*3620*/  SYNCS.PHASECHK.TRANS64 P0, [UR7+0x100], R0 ;  /* 0x00010000ff0075a7 */ /* 0x000ea40008001007 */
[----:B-12---:R-:W-:Y:S05]  /*3630*/  @P0 EXIT ;  /* 0x000000000000094d */ /* 0x006fea0003800000 */
[----:B------:R-:W-:Y:S02]  /*3640*/  SHF.L.U32 R2, R2, 0x1f, RZ ;  /* 0x0000001f02027819 */ /* 0x000fe400000006ff */
[----:B------:R-:W-:-:S07]  /*3650*/  MOV R0, UR7 ;  /* 0x0000000700007c02 */ /* 0x000fce0008000f00 */
.L_x_64:
[----:B-1----:R1:W2:Y:S02]  /*3660*/  SYNCS.PHASECHK.TRANS64.TRYWAIT P0, [R0+URZ+0x100], R2 ;  /* 0x00010002000075a7 */ /* 0x0022a400080011ff */
[----:B--2---:R-:W-:Y:S05]  /*3670*/  @!P0 NANOSLEEP.SYNCS 0x989680 ;  /* 0x009896800000895d */ /* 0x004fea0003900000 */
[----:B------:R-:W2:Y:S02]  /*3680*/  @!P0 SYNCS.PHASECHK.TRANS64 P0, [R0+URZ+0x100], R2 ;  /* 0x00010002000085a7 */ /* 0x000ea400080010ff */
[----:B--2---:R-:W-:Y:S05]  /*3690*/  @P0 EXIT ;  /* 0x000000000000094d */ /* 0x004fea0003800000 */
[----:B------:R-:W-:Y:S05]  /*36a0*/  BRA `(.L_x_64) ;  /* 0xfffffffc00ec7947 */ /* 0x000fea000383ffff */
.L_x_57:
[----:B------:R-:W-:Y:S05]  /*36b0*/  BRA.U UP4, `(.L_x_65) ;  /* 0x0000000d04d47547 */ /* 0x000fea000b800000 */
[----:B------:R-:W-:Y:S01]  /*36c0*/  UMOV UR4, 0x40 ;  /* 0x0000004000047882 */ /* 0x000fe20000000000 */
[----:B------:R-:W-:Y:S01]  /*36d0*/  NOP ;  /* 0x0000000000007918 */ /* 0x000fe20000000000 */
[----:B------:R-:W-:Y:S01]  /*36e0*/  ULEA UR5, UR48, UR4, 0x18 ;  /* 0x0000000430057291 */ /* 0x000fe2000f8ec0ff */
[----:B------:R-:W-:Y:S02]  /*36f0*/  UMOV UR6, 0x400 ;  /* 0x0000040000067882 */ /* 0x000fe40000000000 */
[----:B------:R-:W-:-:S06]  /*3700*/  ULEA UR6, UR48, UR6, 0x18 ;  /* 0x0000000630067291 */ /* 0x000fcc000f8ec0ff */
[----:B------:R-:W2:Y:S02]  /*3710*/  LDS.U8 R0, [UR5+0x1c] ;  /* 0x00001c05ff007984 */ /* 0x000ea40008000000 */
[----:B--2---:R-:W-:-:S13]  /*3720*/  ISETP.NE.AND P0, PT, R0, RZ, PT ;  /* 0x000000ff0000720c */ /* 0x004fda0003f05270 */
[----:B------:R-:W-:Y:S05]  /*3730*/  @P0 BRA `(.L_x_66) ;  /* 0x0000000000580947 */ /* 0x000fea0003800000 */
[----:B------:R-:W-:-:S13]  /*3740*/  ELECT P0, URZ, PT ;  /* 0x0000000000ff782f */ /* 0x000fda0003800000 */
[----:B------:R-:W-:Y:S05]  /*3750*/  @!P0 BRA `(.L_x_67) ;  /* 0x0000000000608947 */ /* 0x000fea0003800000 */
[----:B------:R-:W-:Y:S01]  /*3760*/  UMOV UR4, 0x10 ;  /* 0x0000001000047882 */ /* 0x000fe20000000000 */
[----:B------:R-:W-:Y:S01]  /*3770*/  HFMA2 R0, -RZ, RZ, 0, 5.9604644775390625e-08 ;  /* 0x00000001ff007431 */ /* 0x000fe200000001ff */
[----:B------:R-:W-:-:S03]  /*3780*/  MOV R3, 0xffff ;  /* 0x0000ffff00037802 */ /* 0x000fc60000000f00 */
[----:B------:R-:W-:Y:S04]  /*3790*/  DEPBAR.LE SB2, 0x36 ;  /* 0x0000ad800000791a */ /* 0x000fe80000000000 */
[----:B------:R-:W2:Y:S02]  /*37a0*/  UTCATOMSWS.FIND_AND_SET.ALIGN UP0, UR4, UR4 ;  /* 0x00000004000475e3 */ /* 0x000ea40008000800 */
[----:B--2---:R-:W-:Y:S01]  /*37b0*/  MOV R4, UR4 ;  /* 0x0000000400047c02 */ /* 0x004fe20008000f00 */
[----:B------:R-:W-:Y:S06]  /*37c0*/  BRA.U UP0, `(.L_x_68) ;  /* 0x0000000100187547 */ /* 0x000fec000b800000 */
.L_x_69:
[----:B------:R-:W-:Y:S05]  /*37d0*/  NANOSLEEP 0x64 ;  /* 0x000000640000795d */ /* 0x000fea0003800000 */
[----:B------:R-:W-:-:S05]  /*37e0*/  UMOV UR4, 0x10 ;  /* 0x0000001000047882 */ /* 0x000fca0000000000 */
[----:B------:R-:W-:Y:S04]  /*37f0*/  DEPBAR.LE SB2, 0x36 ;  /* 0x0000ad800000791a */ /* 0x000fe80000000000 */
[----:B------:R-:W2:Y:S02]  /*3800*/  UTCATOMSWS.FIND_AND_SET.ALIGN UP0, UR4, UR4 ;  /* 0x00000004000475e3 */ /* 0x000ea40008000800 */
[----:B--2---:R-:W-:Y:S01]  /*3810*/  MOV R4, UR4 ;  /* 0x0000000400047c02 */ /* 0x004fe20008000f00 */
[----:B------:R-:W-:Y:S05]  /*3820*/  BRA.U !UP0, `(.L_x_69) ;  /* 0xfffffffd08e87547 */ /* 0x000fea000b83ffff */
.L_x_68:
[-C--:B------:R-:W-:Y:S02]  /*3830*/  SHF.L.U32 R3, R3, R4.reuse, RZ ;  /* 0x0000000403037219 */ /* 0x080fe400000006ff */
[----:B------:R-:W-:Y:S01]  /*3840*/  SHF.L.U32 R0, R0, R4, RZ ;  /* 0x0000000400007219 */ /* 0x000fe200000006ff */
[----:B------:R-:W-:Y:S02]  /*3850*/  IMAD.SHL.U32 R4, R4, 0x20, RZ ;  /* 0x0000002004047824 */ /* 0x000fe400078e00ff */
[----:B------:R2:W-:Y:S04]  /*3860*/  ATOMS.OR RZ, [UR5+0x14], R3 ;  /* 0x00001403ffff798c */ /* 0x0005e8000b000005 */
[----:B------:R2:W-:Y:S04]  /*3870*/  ATOMS.OR RZ, [UR5+0x18], R0 ;  /* 0x00001800ffff798c */ /* 0x0005e8000b000005 */
[----:B------:R2:W-:Y:S01]  /*3880*/  STS [UR6+0x1a0], R4 ;  /* 0x0001a004ff007988 */ /* 0x0005e20008000806 */
[----:B------:R-:W-:Y:S05]  /*3890*/  BRA `(.L_x_67) ;  /* 0x0000000000107947 */ /* 0x000fea0003800000 */
.L_x_66:
[----:B------:R-:W-:Y:S02]  /*38a0*/  MOV R0, 0xffffffff ;  /* 0xffffffff00007802 */ /* 0x000fe40000000f00 */
[----:B------:R-:W-:-:S03]  /*38b0*/  MOV R4, 0x38e0 ;  /* 0x000038e000047802 */ /* 0x000fc60000000f00 */
[----:B------:R2:W-:Y:S04]  /*38c0*/  STS [UR6+0x1a0], R0 ;  /* 0x0001a000ff007988 */ /* 0x0005e80008000806 */
[----:B-12--5:R-:W-:Y:S05]  /*38d0*/  CALL.REL.NOINC `($__internal_1_$__cuda_sm10x_tcgen05_guardrail_trap_phase_invalid_during_alloc) ;  /* 0x0000004400007944 */ /* 0x026fea0003c00000 */
.L_x_67:
[----:B------:R-:W-:Y:S05]  /*38e0*/  WARPSYNC.ALL ;  /* 0x0000000000007948 */ /* 0x000fea0003800000 */
[----:B------:R-:W3:Y:S01]  /*38f0*/  S2UR UR4, SR_CgaCtaId ;  /* 0x00000000000479c3 */ /* 0x000ee20000008800 */
[----:B------:R-:W-:Y:S01]  /*3900*/  UMOV UR26, 0x400 ;  /* 0x00000400001a7882 */ /* 0x000fe20000000000 */
[----:B------:R-:W-:-:S06]  /*3910*/  NOP ;  /* 0x0000000000007918 */ /* 0x000fcc0000000000 */
[----:B------:R-:W-:Y:S06]  /*3920*/  BAR.ARV 0x6, 0xa0 ;  /* 0x0182800000007b1d */ /* 0x000fec0000002000 */
[----:B------:R-:W4:Y:S01]  /*3930*/  LDCU UR5, c[0x0][0x38c] ;  /* 0x00007180ff0577ac */ /* 0x000f220008000800 */
[----:B------:R-:W-:Y:S01]  /*3940*/  LOP3.LUT R2, R2, 0xffff, RZ, 0xc0, !PT ;  /* 0x0000ffff02027812 */ /* 0x000fe200078ec0ff */
[----:B------:R-:W-:Y:S01]  /*3950*/  IMAD.MOV.U32 R11, RZ, RZ, 0x1 ;  /* 0x00000001ff0b7424 */ /* 0x000fe200078e00ff */
[----:B------:R-:W-:Y:S01]  /*3960*/  CS2R R8, SRZ ;  /* 0x0000000000087805 */ /* 0x000fe2000001ff00 */
[----:B------:R-:W1:Y:S01]  /*3970*/  LDCU UR7, c[0x0][0x38c] ;  /* 0x00007180ff0777ac */ /* 0x000e620008000800 */
[----:B------:R-:W-:Y:S01]  /*3980*/  R2UR UR27, R2 ;  /* 0x00000000021b72ca */ /* 0x000fe200000e0000 */
[----:B------:R-:W-:Y:S01]  /*3990*/  IMAD.MOV.U32 R10, RZ, RZ, RZ ;  /* 0x000000ffff0a7224 */ /* 0x000fe200078e00ff */
[----:B------:R-:W-:Y:S01]  /*39a0*/  UMOV UR30, URZ ;  /* 0x000000ff001e7c82 */ /* 0x000fe20008000000 */
[----:B------:R-:W-:Y:S01]  /*39b0*/  UMOV UR24, URZ ;  /* 0x000000ff00187c82 */ /* 0x000fe20008000000 */
[----:B---3--:R-:W-:Y:S01]  /*39c0*/  ULEA UR26, UR4, UR26, 0x18 ;  /* 0x0000001a041a7291 */ /* 0x008fe2000f8ec0ff */
[----:B------:R-:W-:Y:S01]  /*39d0*/  UMOV UR38, 0x0 ;  /* 0x0000000000267882 */ /* 0x000fe20000000000 */
[----:B------:R-:W-:-:S02]  /*39e0*/  UMOV UR39, 0x41004a0 ;  /* 0x041004a000277882 */ /* 0x000fc40000000000 */
[----:B------:R-:W-:Y:S02]  /*39f0*/  UIADD3 UR4, UPT, UPT, UR26, 0x2400, URZ ;  /* 0x000024001a047890 */ /* 0x000fe4000fffe0ff */
[----:B------:R-:W-:Y:S02]  /*3a00*/  UIADD3 UR6, UPT, UPT, UR26, 0x1c400, URZ ;  /* 0x0001c4001a067890 */ /* 0x000fe4000fffe0ff */
[----:B----4-:R-:W-:Y:S01]  /*3a10*/  UIADD3 UR5, UPT, UPT, UR5, 0x7f, URZ ;  /* 0x0000007f05057890 */ /* 0x010fe2000fffe0ff */
[----:B--2---:R-:W2:Y:S01]  /*3a20*/  LDS R0, [UR26+0x1a0] ;  /* 0x0001a01aff007984 */ /* 0x004ea20008000800 */
[----:B-1----:R-:W-:Y:S01]  /*3a30*/  UMOV UR36, 0x0 ;  /* 0x0000000000247882 */ /* 0x002fe20000000000 */
[----:B------:R-:W-:Y:S01]  /*3a40*/  UMOV UR37, 0x41004a0 ;  /* 0x041004a000257882 */ /* 0x000fe20000000000 */
[----:B------:R-:W-:Y:S02]  /*3a50*/  USHF.R.S32.HI UR40, URZ, 0x1f, UR5 ;  /* 0x0000001fff287899 */ /* 0x000fe40008011405 */
[----:B------:R-:W-:-:S02]  /*3a60*/  UISETP.GE.AND UP4, UPT, UR7, 0x1, UPT ;  /* 0x000000010700788c */ /* 0x000fc4000bf86270 */
[----:B------:R-:W-:Y:S02]  /*3a70*/  ULEA.HI UR40, UR40, UR5, URZ, 0x7 ;  /* 0x0000000528287291 */ /* 0x000fe4000f8f38ff */
[----:B------:R-:W-:Y:S02]  /*3a80*/  USHF.R.U32.HI UR5, URZ, 0x4, UR4 ;  /* 0x00000004ff057899 */ /* 0x000fe40008011604 */
[----:B------:R-:W-:Y:S02]  /*3a90*/  USHF.R.S32.HI UR40, URZ, 0x7, UR40 ;  /* 0x00000007ff287899 */ /* 0x000fe40008011428 */
[----:B------:R-:W-:Y:S02]  /*3aa0*/  USHF.R.U32.HI UR4, URZ, 0x4, UR6 ;  /* 0x00000004ff047899 */ /* 0x000fe40008011606 */
[----:B------:R-:W-:Y:S02]  /*3ab0*/  UISETP.LT.AND UP0, UPT, UR40, 0x1, UPT ;  /* 0x000000012800788c */ /* 0x000fe4000bf01270 */
[----:B------:R-:W-:-:S02]  /*3ac0*/  ULOP3.LUT UR5, UR5, 0x3fff, URZ, 0xc0, !UPT ;  /* 0x00003fff05057892 */ /* 0x000fc4000f8ec0ff */
[----:B------:R-:W-:Y:S02]  /*3ad0*/  ULOP3.LUT UR4, UR4, 0x3fff, URZ, 0xc0, !UPT ;  /* 0x00003fff04047892 */ /* 0x000fe4000f8ec0ff */
[----:B------:R-:W-:Y:S02]  /*3ae0*/  USEL UR41, UR40, 0x1, !UP0 ;  /* 0x0000000128297887 */ /* 0x000fe4000c000000 */
[----:B------:R-:W-:Y:S02]  /*3af0*/  ULOP3.LUT UR28, UR5, 0x10000, URZ, 0xfc, !UPT ;  /* 0x00010000051c7892 */ /* 0x000fe4000f8efcff */
[----:B------:R-:W-:Y:S02]  /*3b00*/  ULOP3.LUT UR29, UR4, 0x10000, URZ, 0xfc, !UPT ;  /* 0x00010000041d7892 */ /* 0x000fe4000f8efcff */
[----:B------:R-:W-:Y:S01]  /*3b10*/  UIADD3 UR41, UPT, UPT, -UR41, URZ, URZ ;  /* 0x000000ff29297290 */ /* 0x000fe2000fffe1ff */
[----:B------:R-:W-:Y:S01]  /*3b20*/  UMOV UR34, 0x0 ;  /* 0x0000000000227882 */ /* 0x000fe20000000000 */
[----:B------:R-:W-:Y:S01]  /*3b30*/  UMOV UR35, 0x41004a0 ;  /* 0x041004a000237882 */ /* 0x000fe20000000000 */
[----:B------:R-:W-:Y:S01]  /*3b40*/  UMOV UR32, 0x0 ;  /* 0x0000000000207882 */ /* 0x000fe20000000000 */
[----:B------:R-:W-:Y:S01]  /*3b50*/  UMOV UR33, 0x41004a0 ;  /* 0x041004a000217882 */ /* 0x000fe20000000000 */
[----:B--2---:R-:W-:-:S15]  /*3b60*/  R2UR UR42, R0 ;  /* 0x00000000002a72ca */ /* 0x004fde00000e0000 */
.L_x_76:
[----:B------:R-:W-:Y:S02]  /*3b70*/  LEA R0, R10, UR26, 0x3 ;  /* 0x0000001a0a007c11 */ /* 0x000fe4000f8e18ff */
[----:B------:R-:W-:Y:S02]  /*3b80*/  SHF.L.U32 R2, R9, 0x1f, RZ ;  /* 0x0000001f09027819 */ /* 0x000fe400000006ff */
[----:B------:R-:W-:Y:S01]  /*3b90*/  PLOP3.LUT P0, PT, PT, PT, UP4, 0x80, 0x8 ;  /* 0x000000000008781c */ /* 0x000fe20003f0f048 */
[----:B------:R-:W-:Y:S01]  /*3ba0*/  VIADD R3, R0, 0x100 ;  /* 0x0000010000037836 */ /* 0x000fe20000000000 */
[----:B-1----:R-:W1:Y:S02]  /*3bb0*/  SYNCS.PHASECHK.TRANS64.TRYWAIT P1, [R0+URZ+0xf0], R2 ;  /* 0x0000f002000075a7 */ /* 0x002e6400080211ff */
[----:B-1-3--:R-:W-:Y:S09]  /*3bc0*/  @!P1 BRA `(.L_x_70) ;  /* 0x0000003c00109947 */ /* 0x00aff20003800000 */
.L_x_145:
[----:B------:R-:W-:Y:S01]  /*3bd0*/  LEA R4, R10, UR26, 0x4 ;  /* 0x0000001a0a047c11 */ /* 0x000fe2000f8e20ff */
[----:B------:R-:W-:Y:S01]  /*3be0*/  @UP4 ULEA UR4, UR24, UR26, 0x3 ;  /* 0x0000001a18044291 */ /* 0x000fe2000f8e18ff */
[----:B------:R-:W-:Y:S01]  /*3bf0*/  PLOP3.LUT P2, PT, PT, PT, PT, 0x80, 0x8 ;  /* 0x000000000008781c */ /* 0x000fe20003f4f070 */
[----:B------:R-:W-:Y:S01]  /*3c00*/  ULEA UR31, UR30, UR26, 0x3 ;  /* 0x0000001a1e1f7291 */ /* 0x000fe2000f8e18ff */
[----:B------:R-:W-:Y:S02]  /*3c10*/  PRMT R3, RZ, 0x654, R3 ;  /* 0x00000654ff037816 */ /* 0x000fe40000000003 */
[----:B------:R-:W2:Y:S01]  /*3c20*/  LDS.128 R4, [R4+0x180] ;  /* 0x0001800004047984 */ /* 0x000ea20000000c00 */
[----:B-1----:R-:W-:Y:S02]  /*3c30*/  @P0 SHF.L.U32 R2, R8, 0x1f, RZ ;  /* 0x0000001f08020819 */ /* 0x002fe400000006ff */
[----:B------:R-:W-:Y:S01]  /*3c40*/  SHF.L.U32 R0, R11, 0x1f, RZ ;  /* 0x0000001f0b007819 */ /* 0x000fe200000006ff */
[----:B------:R-:W-:Y:S01]  /*3c50*/  @!PT LDS RZ, [RZ] ;  /* 0x00000000fffff984 */ /* 0x000fe20000000800 */
[----:B------:R-:W-:Y:S01]  /*3c60*/  @!PT LDS RZ, [RZ] ;  /* 0x00000000fffff984 */ /* 0x000fe20000000800 */
[----:B------:R-:W-:Y:S01]  /*3c70*/  @!PT LDS RZ, [RZ] ;  /* 0x00000000fffff984 */ /* 0x000fe20000000800 */
[----:B------:R-:W-:Y:S01]  /*3c80*/  @!PT LDS RZ, [RZ] ;  /* 0x00000000fffff984 */ /* 0x000fe20000000800 */
[----:B------:R1:W-:Y:S06]  /*3c90*/  MEMBAR.ALL.CTA ;  /* 0x0000000000007992 */ /* 0x0003ec0000008000 */
[----:B-1----:R-:W1:Y:S02]  /*3ca0*/  FENCE.VIEW.ASYNC.S ;  /* 0x00000000000073c6 */ /* 0x002e640000000000 */
[----:B-1----:R1:W-:Y:S01]  /*3cb0*/  SYNCS.ARRIVE.TRANS64.RED.A1T0 RZ, [R3+URZ], RZ ;  /* 0x000000ff03ff79a7 */ /* 0x0023e200081004ff */
[----:B------:R1:W3:Y:S01]  /*3cc0*/  @P0 SYNCS.PHASECHK.TRANS64.TRYWAIT P2, [UR4], R2 ;  /* 0x00000002ff0005a7 */ /* 0x0002e20008041104 */
[----:B------:R-:W-:Y:S01]  /*3cd0*/  ULEA.HI UR4, UR30, UR30, URZ, 0x1 ;  /* 0x0000001e1e047291 */ /* 0x000fe2000f8f08ff */
[----:B--2---:R-:W-:-:S03]  /*3ce0*/  LOP3.LUT P1, RZ, R6, 0x1, RZ, 0xc0, !PT ;  /* 0x0000000106ff7812 */ /* 0x004fc6000782c0ff */
[----:B------:R-:W-:Y:S02]  /*3cf0*/  USHF.L.U32 UR11, UR4, 0x5, URZ ;  /* 0x00000005040b7899 */ /* 0x000fe400080006ff */
[----:B------:R-:W-:Y:S02]  /*3d00*/  ULOP3.LUT UR4, UR4, 0xffe, URZ, 0xc0, !UPT ;  /* 0x00000ffe04047892 */ /* 0x000fe4000f8ec0ff */
[----:B------:R-:W-:Y:S02]  /*3d10*/  ULOP3.LUT UR11, UR11, 0xffffffc0, URZ, 0xc0, !UPT ;  /* 0xffffffc00b0b7892 */ /* 0x000fe4000f8ec0ff */
[----:B------:R-:W-:Y:S02]  /*3d20*/  UIADD3 UR4, UPT, UPT, -UR4, UR30, URZ ;  /* 0x0000001e04047290 */ /* 0x000fe4000fffe1ff */
[----:B------:R-:W-:Y:S01]  /*3d30*/  UIADD3 UR11, UPT, UPT, UR42, UR11, URZ ;  /* 0x0000000b2a0b7290 */ /* 0x000fe2000fffe0ff */
[----:B------:R-:W2:Y:S03]  /*3d40*/  SYNCS.PHASECHK.TRANS64.TRYWAIT P0, [UR31+0x130], R0 ;  /* 0x00013000ff0075a7 */ /* 0x000ea6000800111f */
[----:B------:R-:W-:Y:S01]  /*3d50*/  ULEA UR11, UR4, UR11, 0x14 ;  /* 0x0000000b040b7291 */ /* 0x000fe2000f8ea0ff */
[----:B-123--:R-:W-:Y:S11]  /*3d60*/  @!P0 BRA `(.L_x_71) ;  /* 0x0000003800bc8947 */ /* 0x00eff60003800000 */
.L_x_147:
[----:B------:R-:W-:Y:S01]  /*3d70*/  IADD3 R10, PT, PT, R10, 0x1, RZ ;  /* 0x000000010a0a7810 */ /* 0x000fe20007ffe0ff */
[----:B------:R-:W-:Y:S06]  /*3d80*/  BRA.U !UP4, `(.L_x_72) ;  /* 0x000000010cc07547 */ /* 0x000fec000b800000 */
[----:B------:R-:W-:Y:S01]  /*3d90*/  UPLOP3.LUT UP2, UPT, UPT, UPT, UPT, 0x40, 0x4 ;  /* 0x000000000004789c */ /* 0x000fe20003f4e870 */
[----:B------:R-:W-:Y:S01]  /*3da0*/  UMOV UR23, UR41 ;  /* 0x0000002900177c82 */ /* 0x000fe20008000000 */
[----:B------:R-:W-:Y:S01]  /*3db0*/  UMOV UR22, UR40 ;  /* 0x0000002800167c82 */ /* 0x000fe20008000000 */
[----:B------:R-:W-:-:S08]  /*3dc0*/  UMOV UR10, UR24 ;  /* 0x00000018000a7c82 */ /* 0x000fd00008000000 */
.L_x_75:
[----:B------:R-:W-:Y:S02]  /*3dd0*/  UIADD3 UR23, UPT, UPT, UR23, 0x1, URZ ;  /* 0x0000000117177890 */ /* 0x000fe4000fffe0ff */
[----:B--2---:R-:W-:Y:S02]  /*3de0*/  ULEA UR5, UR10, UR26, 0x3 ;  /* 0x0000001a0a057291 */ /* 0x004fe4000f8e18ff */
[----:B------:R-:W-:Y:S01]  /*3df0*/  UISETP.NE.AND UP3, UPT, UR23, URZ, UPT ;  /* 0x000000ff1700728c */ /* 0x000fe2000bf65270 */
[----:B---3--:R-:W-:Y:S10]  /*3e00*/  @P2 BRA `(.L_x_73) ;  /* 0x00000000000c2947 */ /* 0x008ff40003800000 */
[----:B-1----:R-:W-:Y:S04]  /*3e10*/  SHF.L.U32 R2, R8, 0x1f, RZ ;  /* 0x0000001f08027819 */ /* 0x002fe800000006ff */
[----:B------:R-:W1:Y:S02]  /*3e20*/  SYNCS.PHASECHK.TRANS64.TRYWAIT P0, [UR5], R2 ;  /* 0x00000002ff0075a7 */ /* 0x000e640008001105 */
[----:B-1----:R-:W-:Y:S05]  /*3e30*/  @!P0 BRA `(.L_x_74) ;  /* 0x0000003800a08947 */ /* 0x002fea0003800000 */
.L_x_73:
[----:B------:R-:W-:Y:S01]  /*3e40*/  UISETP.NE.AND UP0, UPT, UR22, 0x1, UPT ;  /* 0x000000011600788c */ /* 0x000fe2000bf05270 */
[----:B------:R-:W-:Y:S01]  /*3e50*/  PLOP3.LUT P2, PT, PT, PT, PT, 0x80, 0x8 ;  /* 0x000000000008781c */ /* 0x000fe20003f4f070 */
[----:B------:R-:W-:Y:S02]  /*3e60*/  UIADD3 UR4, UPT, UPT, UR10, 0x1, URZ ;  /* 0x000000010a047890 */ /* 0x000fe4000fffe0ff */
[----:B------:R-:W-:Y:S02]  /*3e70*/  UIADD3 UR25, UPT, UPT, UR5, 0x68, URZ ;  /* 0x0000006805197890 */ /* 0x000fe4000fffe0ff */
[----:B------:R-:W-:Y:S01]  /*3e80*/  UISETP.NE.AND UP1, UPT, UR4, 0xd, UPT ;  /* 0x0000000d0400788c */ /* 0x000fe2000bf25270 */
[----:B------:R-:W-:Y:S01]  /*3e90*/  PLOP3.LUT P0, PT, PT, PT, UP0, 0x80, 0x8 ;  /* 0x000000000008781c */ /* 0x000fe20003f0f008 */
[----:B------:R-:W-:Y:S02]  /*3ea0*/  UIADD3 UR22, UPT, UPT, UR22, -0x1, URZ ;  /* 0xffffffff16167890 */ /* 0x000fe4000fffe0ff */
[----:B------:R-:W-:Y:S02]  /*3eb0*/  USEL UR6, URZ, 0x1, UP1 ;  /* 0x00000001ff067887 */ /* 0x000fe40008800000 */
[----:B------:R-:W-:Y:S01]  /*3ec0*/  USEL UR24, UR4, URZ, UP1 ;  /* 0x000000ff04187287 */ /* 0x000fe20008800000 */
[----:B------:R-:W-:Y:S01]  /*3ed0*/  UMOV UR7, 0x40004040 ;  /* 0x4000404000077882 */ /* 0x000fe20000000000 */
[----:B------:R-:W-:Y:S02]  /*3ee0*/  UMOV UR5, 0x40004040 ;  /* 0x4000404000057882 */ /* 0x000fe40000000000 */
[----:B------:R-:W-:Y:S01]  /*3ef0*/  @UP0 ULEA UR4, UR24, UR26, 0x3 ;  /* 0x0000001a18040291 */ /* 0x000fe2000f8e18ff */
[----:B------:R-:W-:Y:S01]  /*3f00*/  LOP3.LUT R8, R8, UR6, RZ, 0x3c, !PT ;  /* 0x0000000608087c12 */ /* 0x000fe2000f8e3cff */
[----:B------:R-:W-:Y:S01]  /*3f10*/  ULEA UR6, UR10, UR29, 0x9 ;  /* 0x0000001d0a067291 */ /* 0x000fe2000f8e48ff */
[----:B------:R-:W-:Y:S02]  /*3f20*/  UMOV UR21, 0x40004040 ;  /* 0x4000404000157882 */ /* 0x000fe40000000000 */
[----:B-1----:R-:W-:Y:S01]  /*3f30*/  @P0 SHF.L.U32 R0, R8, 0x1f, RZ ;  /* 0x0000001f08000819 */ /* 0x002fe200000006ff */
[----:B------:R-:W-:Y:S02]  /*3f40*/  UIADD3 UR20, UPT, UPT, UR6, 0x2, URZ ;  /* 0x0000000206147890 */ /* 0x000fe4000fffe0ff */
[----:B------:R-:W-:Y:S01]  /*3f50*/  UIADD3 UR16, UPT, UPT, UR6, 0x4, URZ ;  /* 0x0000000406107890 */ /* 0x000fe2000fffe0ff */
[----:B------:R2:W3:Y:S01]  /*3f60*/  @P0 SYNCS.PHASECHK.TRANS64.TRYWAIT P2, [UR4], R0 ;  /* 0x00000000ff0005a7 */ /* 0x0004e20008041104 */
[----:B------:R-:W-:Y:S02]  /*3f70*/  ULEA UR4, UR10, UR28, 0x9 ;  /* 0x0000001c0a047291 */ /* 0x000fe4000f8e48ff */
[----:B------:R-:W-:Y:S02]  /*3f80*/  UIADD3 UR12, UPT, UPT, UR6, 0x6, URZ ;  /* 0x00000006060c7890 */ /* 0x000fe4000fffe0ff */
[----:B------:R-:W-:Y:S02]  /*3f90*/  UIADD3 UR18, UPT, UPT, UR4, 0x2, URZ ;  /* 0x0000000204127890 */ /* 0x000fe4000fffe0ff */
[----:B------:R-:W-:Y:S02]  /*3fa0*/  UIADD3 UR14, UPT, UPT, UR4, 0x4, URZ ;  /* 0x00000004040e7890 */ /* 0x000fe4000fffe0ff */
[----:B------:R-:W-:Y:S01]  /*3fb0*/  UIADD3 UR8, UPT, UPT, UR4, 0x6, URZ ;  /* 0x0000000604087890 */ /* 0x000fe2000fffe0ff */
[----:B------:R2:W-:Y:S01]  /*3fc0*/  UTCIMMA gdesc[UR4], gdesc[UR6], tmem[UR11], tmem[UR38], idesc[UR39], UP2 ;  /* 0x00ff2606040075ea */ /* 0x0005e2000900010b */
[----:B------:R-:W-:Y:S01]  /*3fd0*/  UPLOP3.LUT UP2, UPT, UPT, UPT, UPT, 0x80, 0x8 ;  /* 0x000000000008789c */ /* 0x000fe20003f4f070 */
[----:B------:R-:W-:Y:S01]  /*3fe0*/  UMOV UR19, 0x40004040 ;  /* 0x4000404000137882 */ /* 0x000fe20000000000 */
[----:B------:R-:W-:Y:S01]  /*3ff0*/  UMOV UR17, 0x40004040 ;  /* 0x4000404000117882 */ /* 0x000fe20000000000 */
[----:B------:R2:W-:Y:S01]  /*4000*/  UTCIMMA gdesc[UR18], gdesc[UR20], tmem[UR11], tmem[UR36], idesc[UR37], UPT ;  /* 0x00ff2414120075ea */ /* 0x0005e2000b80010b */
[----:B------:R-:W-:Y:S01]  /*4010*/  UMOV UR15, 0x40004040 ;  /* 0x40004040000f7882 */ /* 0x000fe20000000000 */
[----:B------:R-:W-:Y:S01]  /*4020*/  UMOV UR13, 0x40004040 ;  /* 0x40004040000d7882 */ /* 0x000fe20000000000 */
[----:B------:R-:W-:Y:S01]  /*4030*/  UMOV UR9, 0x40004040 ;  /* 0x4000404000097882 */ /* 0x000fe20000000000 */
[----:B------:R2:W-:Y:S01]  /*4040*/  UTCIMMA gdesc[UR14], gdesc[UR16], tmem[UR11], tmem[UR34], idesc[UR35], UPT ;  /* 0x00ff22100e0075ea */ /* 0x0005e2000b80010b */
[----:B------:R2:W-:Y:S01]  /*4050*/  UTCIMMA gdesc[UR8], gdesc[UR12], tmem[UR11], tmem[UR32], idesc[UR33], UPT ;  /* 0x00ff200c080075ea */ /* 0x0005e2000b80010b */
[----:B------:R2:W-:Y:S01]  /*4060*/  UTCBAR.MULTICAST [UR25], URZ, UR27 ;  /* 0x000000ff190073e9 */ /* 0x0005e2000800081b */
[----:B------:R-:W-:Y:S01]  /*4070*/  UMOV UR10, UR24 ;  /* 0x00000018000a7c82 */ /* 0x000fe20008000000 */
[----:B------:R-:W-:Y:S05]  /*4080*/  BRA.U UP3, `(.L_x_75) ;  /* 0xfffffffd03507547 */ /* 0x000fea000b83ffff */
.L_x_72:
[----:B--2---:R-:W-:Y:S01]  /*4090*/  UIADD3 UR4, UPT, UPT, UR30, 0x1, URZ ;  /* 0x000000011e047890 */ /* 0x004fe2000fffe0ff */
[C---:B------:R-:W-:Y:S01]  /*40a0*/  ISETP.NE.AND P0, PT, R10.reuse, 0x2, PT ;  /* 0x000000020a00780c */ /* 0x040fe20003f05270 */
[----:B------:R-:W-:Y:S02]  /*40b0*/  UIADD3 UR5, UPT, UPT, UR31, 0x110, URZ ;  /* 0x000001101f057890 */ /* 0x000fe4000fffe0ff */
[----:B------:R-:W-:Y:S01]  /*40c0*/  UISETP.NE.AND UP0, UPT, UR4, 0x4, UPT ;  /* 0x000000040400788c */ /* 0x000fe2000bf05270 */
[----:B-1----:R-:W-:Y:S02]  /*40d0*/  SEL R0, RZ, 0x1, P0 ;  /* 0x00000001ff007807 */ /* 0x002fe40000000000 */
[----:B------:R-:W-:Y:S01]  /*40e0*/  SEL R10, R10, RZ, P0 ;  /* 0x000000ff0a0a7207 */ /* 0x000fe20000000000 */
[----:B------:R-:W-:Y:S01]  /*40f0*/  USEL UR6, URZ, 0x1, UP0 ;  /* 0x00000001ff067887 */ /* 0x000fe20008000000 */
[----:B------:R-:W-:Y:S01]  /*4100*/  LOP3.LUT R9, R9, R0, RZ, 0x3c, !PT ;  /* 0x0000000009097212 */ /* 0x000fe200078e3cff */
[----:B------:R-:W-:Y:S01]  /*4110*/  USEL UR30, UR4, URZ, UP0 ;  /* 0x000000ff041e7287 */ /* 0x000fe20008000000 */
[----:B------:R1:W-:Y:S03]  /*4120*/  UTCBAR [UR5], URZ ;  /* 0x000000ff050073e9 */ /* 0x0003e600080000ff */
[----:B------:R-:W-:Y:S01]  /*4130*/  LOP3.LUT R11, R11, UR6, RZ, 0x3c, !PT ;  /* 0x000000060b0b7c12 */ /* 0x000fe2000f8e3cff */
[----:B------:R-:W-:Y:S07]  /*4140*/  @P1 BRA `(.L_x_76) ;  /* 0xfffffff800881947 */ /* 0x000fee000383ffff */
[----:B------:R-:W2:Y:S01]  /*4150*/  S2UR UR8, SR_CgaCtaId ;  /* 0x00000000000879c3 */ /* 0x000ea20000008800 */
[----:B------:R-:W-:Y:S01]  /*4160*/  ELECT P0, URZ, PT ;  /* 0x0000000000ff782f */ /* 0x000fe20003800000 */
[----:B------:R-:W-:Y:S01]  /*4170*/  IMAD.MOV.U32 R0, RZ, RZ, 0x1 ;  /* 0x00000001ff007424 */ /* 0x000fe200078e00ff */
[----:B------:R-:W-:Y:S01]  /*4180*/  UIADD3 UR26, UPT, UPT, UR26, 0x130, URZ ;  /* 0x000001301a1a7890 */ /* 0x000fe2000fffe0ff */
[----:B------:R-:W-:Y:S01]  /*4190*/  SHF.L.U32 R2, R11, 0x1f, RZ ;  /* 0x0000001f0b027819 */ /* 0x000fe200000006ff */
[----:B------:R-:W-:-:S03]  /*41a0*/  UMOV UR4, 0x40 ;  /* 0x0000004000047882 */ /* 0x000fc60000000000 */
[----:B------:R-:W-:Y:S01]  /*41b0*/  UVIRTCOUNT.DEALLOC.SMPOOL 0x80 ;  /* 0x000000800000784c */ /* 0x000fe20000000000 */
[----:B--2---:R-:W-:Y:S02]  /*41c0*/  ULEA UR8, UR8, UR4, 0x18 ;  /* 0x0000000408087291 */ /* 0x004fe4000f8ec0ff */
[----:B------:R-:W-:-:S07]  /*41d0*/  ULEA UR4, UR30, UR26, 0x3 ;  /* 0x0000001a1e047291 */ /* 0x000fce000f8e18ff */
[----:B------:R2:W-:Y:S02]  /*41e0*/  @P0 STS.U8 [UR8+0x1c], R0 ;  /* 0x00001c00ff000988 */ /* 0x0005e40008000008 */
[----:B------:R-:W4:Y:S02]  /*41f0*/  SYNCS.PHASECHK.TRANS64.TRYWAIT P0, [UR4], R2 ;  /* 0x00000002ff0075a7 */ /* 0x000f240008001104 */
[----:B--2-4-:R-:W-:Y:S05]  /*4200*/  @!P0 BRA `(.L_x_77) ;  /* 0x0000003400c48947 */ /* 0x014fea0003800000 */
.L_x_150:
[----:B------:R-:W-:-:S04]  /*4210*/  UIADD3 UR4, UPT, UPT, UR30, 0x1, URZ ;  /* 0x000000011e047890 */ /* 0x000fc8000fffe0ff */
[----:B------:R-:W-:-:S04]  /*4220*/  UISETP.NE.AND UP0, UPT, UR4, 0x4, UPT ;  /* 0x000000040400788c */ /* 0x000fc8000bf05270 */
[----:B------:R-:W-:Y:S02]  /*4230*/  USEL UR6, URZ, 0x1, UP0 ;  /* 0x00000001ff067887 */ /* 0x000fe40008000000 */
[----:B------:R-:W-:-:S04]  /*4240*/  USEL UR4, UR4, URZ, UP0 ;  /* 0x000000ff04047287 */ /* 0x000fc80008000000 */
[----:B-1----:R-:W-:Y:S01]  /*4250*/  ULEA UR5, UR4, UR26, 0x3 ;  /* 0x0000001a04057291 */ /* 0x002fe2000f8e18ff */
[----:B--2---:R-:W-:-:S04]  /*4260*/  LOP3.LUT R2, R11, UR6, RZ, 0x3c, !PT ;  /* 0x000000060b027c12 */ /* 0x004fc8000f8e3cff */
[----:B------:R-:W-:-:S04]  /*4270*/  SHF.L.U32 R3, R2, 0x1f, RZ ;  /* 0x0000001f02037819 */ /* 0x000fc800000006ff */
[----:B------:R-:W1:Y:S02]  /*4280*/  SYNCS.PHASECHK.TRANS64.TRYWAIT P0, [UR5], R3 ;  /* 0x00000003ff0075a7 */ /* 0x000e640008001105 */
[----:B-1----:R-:W-:Y:S05]  /*4290*/  @!P0 BRA `(.L_x_78) ;  /* 0x0000003400b88947 */ /* 0x002fea0003800000 */
.L_x_152:
        /* <DEDUP_REMOVED lines=9> */
.L_x_154:
[----:B------:R-:W-:-:S04]  /*4330*/  UIADD3 UR4, UPT, UPT, UR4, 0x1, URZ ;  /* 0x0000000104047890 */ /* 0x000fc8000fffe0ff */
[----:B------:R-:W-:-:S04]  /*4340*/  UISETP.NE.AND UP0, UPT, UR4, 0x4, UPT ;  /* 0x000000040400788c */ /* 0x000fc8000bf05270 */
[----:B------:R-:W-:Y:S02]  /*4350*/  USEL UR5, URZ, 0x1, UP0 ;  /* 0x00000001ff057887 */ /* 0x000fe40008000000 */
[----:B------:R-:W-:-:S04]  /*4360*/  USEL UR4, UR4, URZ, UP0 ;  /* 0x000000ff04047287 */ /* 0x000fc80008000000 */
[----:B------:R-:W-:Y:S01]  /*4370*/  ULEA UR4, UR4, UR26, 0x3 ;  /* 0x0000001a04047291 */ /* 0x000fe2000f8e18ff */
[----:B------:R-:W-:-:S04]  /*4380*/  LOP3.LUT R2, R2, UR5, RZ, 0x3c, !PT ;  /* 0x0000000502027c12 */ /* 0x000fc8000f8e3cff */
[----:B------:R-:W-:-:S04]  /*4390*/  SHF.L.U32 R2, R2, 0x1f, RZ ;  /* 0x0000001f02027819 */ /* 0x000fc800000006ff */
[----:B------:R-:W2:Y:S02]  /*43a0*/  SYNCS.PHASECHK.TRANS64.TRYWAIT P0, [UR4], R2 ;  /* 0x00000002ff0075a7 */ /* 0x000ea40008001104 */
[----:B--2---:R-:W-:Y:S05]  /*43b0*/  @!P0 BRA `(.L_x_80) ;  /* 0x0000003400a08947 */ /* 0x004fea0003800000 */
.L_x_156:
[----:B------:R-:W-:Y:S01]  /*43c0*/  NOP ;  /* 0x0000000000007918 */ /* 0x000fe20000000000 */
[----:B-1----:R-:W1:Y:S01]  /*43d0*/  LDS R0, [UR8+0x14] ;  /* 0x00001408ff007984 */ /* 0x002e620008000800 */
[----:B------:R-:W-:Y:S01]  /*43e0*/  ULOP3.LUT UR4, UR42, 0xffff, URZ, 0xc0, !UPT ;  /* 0x0000ffff2a047892 */ /* 0x000fe2000f8ec0ff */
[----:B------:R-:W-:Y:S01]  /*43f0*/  UMOV UR5, 0xffff ;  /* 0x0000ffff00057882 */ /* 0x000fe20000000000 */
[----:B------:R-:W-:Y:S02]  /*4400*/  UMOV UR6, 0x1 ;  /* 0x0000000100067882 */ /* 0x000fe40000000000 */
[----:B------:R-:W-:-:S04]  /*4410*/  USHF.R.U32.HI UR4, URZ, 0x5, UR4 ;  /* 0x00000005ff047899 */ /* 0x000fc80008011604 */
[----:B------:R-:W-:Y:S02]  /*4420*/  USHF.L.U32 UR5, UR5, UR4, URZ ;  /* 0x0000000405057299 */ /* 0x000fe400080006ff */
[----:B------:R-:W-:-:S04]  /*4430*/  USHF.L.U32 UR4, UR6, UR4, URZ ;  /* 0x0000000406047299 */ /* 0x000fc800080006ff */
[----:B-1----:R-:W-:-:S04]  /*4440*/  LOP3.LUT R0, R0, UR5, RZ, 0xc0, !PT ;  /* 0x0000000500007c12 */ /* 0x002fc8000f8ec0ff */
[----:B------:R-:W-:-:S13]  /*4450*/  ISETP.NE.AND P0, PT, R0, UR5, PT ;  /* 0x0000000500007c0c */ /* 0x000fda000bf05270 */
[----:B------:R-:W-:Y:S05]  /*4460*/  @P0 BRA `(.L_x_81) ;  /* 0x0000000000580947 */ /* 0x000fea0003800000 */
[----:B------:R-:W1:Y:S02]  /*4470*/  LDS R0, [UR8+0x18] ;  /* 0x00001808ff007984 */ /* 0x000e640008000800 */
[----:B-1----:R-:W-:-:S04]  /*4480*/  LOP3.LUT R0, R0, UR4, RZ, 0xc0, !PT ;  /* 0x0000000400007c12 */ /* 0x002fc8000f8ec0ff */
[----:B------:R-:W-:-:S13]  /*4490*/  ISETP.NE.AND P0, PT, R0, UR4, PT ;  /* 0x0000000400007c0c */ /* 0x000fda000bf05270 */
[----:B------:R-:W-:Y:S05]  /*44a0*/  @P0 BRA `(.L_x_82) ;  /* 0x00000000003c0947 */ /* 0x000fea0003800000 */
[----:B------:R-:W1:Y:S01]  /*44b0*/  S2R R2, SR_LANEID ;  /* 0x0000000000027919 */ /* 0x000e620000000000 */
[----:B------:R-:W-:-:S06]  /*44c0*/  ULOP3.LUT UR5, URZ, UR5, URZ, 0x33, !UPT ;  /* 0x00000005ff057292 */ /* 0x000fcc000f8e33ff */
[----:B------:R-:W-:-:S04]  /*44d0*/  IMAD.U32 R0, RZ, RZ, UR5 ;  /* 0x00000005ff007e24 */ /* 0x000fc8000f8e00ff */
[----:B------:R2:W4:Y:S02]  /*44e0*/  REDUX UR7, R0 ;  /* 0x00000000000773c4 */ /* 0x0005240000000000 */
[----:B------:R1:W-:Y:S01]  /*44f0*/  UTCATOMSWS.AND URZ, UR5 ;  /* 0x0000000500ff79e3 */ /* 0x0003e20008000000 */
[----:B--2---:R-:W-:Y:S01]  /*4500*/  LOP3.LUT R0, RZ, UR4, RZ, 0x33, !PT ;  /* 0x00000004ff007c12 */ /* 0x004fe2000f8e33ff */
[----:B------:R-:W-:Y:S02]  /*4510*/  VOTEU.ANY UR4, UPT, PT ;  /* 0x0000000000047886 */ /* 0x000fe400038e0100 */
[----:B------:R-:W-:Y:S02]  /*4520*/  UFLO.U32 UR4, UR4 ;  /* 0x00000004000472bd */ /* 0x000fe400080e0000 */
[----:B------:R-:W2:Y:S04]  /*4530*/  REDUX UR6, R0 ;  /* 0x00000000000673c4 */ /* 0x000ea80000000000 */
[----:B-1----:R-:W-:-:S02]  /*4540*/  ISETP.EQ.U32.AND P0, PT, R2, UR4, PT ;  /* 0x0000000402007c0c */ /* 0x002fc4000bf02070 */
[----:B----4-:R-:W-:-:S11]  /*4550*/  MOV R2, UR7 ;  /* 0x0000000700027c02 */ /* 0x010fd60008000f00 */
[----:B------:R1:W-:Y:S01]  /*4560*/  @P0 ATOMS.AND RZ, [UR8+0x14], R2 ;  /* 0x00001402ffff098c */ /* 0x0003e2000a800008 */
[----:B--2---:R-:W-:-:S05]  /*4570*/  IMAD.U32 R0, RZ, RZ, UR6 ;  /* 0x00000006ff007e24 */ /* 0x004fca000f8e00ff */
[----:B------:R1:W-:Y:S01]  /*4580*/  @P0 ATOMS.AND RZ, [UR8+0x18], R0 ;  /* 0x00001800ffff098c */ /* 0x0003e2000a800008 */
[----:B------:R-:W-:Y:S05]  /*4590*/  BRA `(.L_x_83) ;  /* 0x0000000000147947 */ /* 0x000fea0003800000 */
.L_x_82:
[----:B------:R-:W-:Y:S02]  /*45a0*/  MOV R2, 0x45c0 ;  /* 0x000045c000027802 */ /* 0x000fe40000000f00 */
[----:B---3-5:R-:W-:Y:S05]  /*45b0*/  CALL.REL.NOINC `($__internal_0_$__cuda_sm10x_tcgen05_guardrail_trap_col_being_dealloced_not_returned_by_alloc) ;  /* 0x0000003400bc7944 */ /* 0x028fea0003c00000 */
[----:B------:R-:W-:Y:S05]  /*45c0*/  BRA `(.L_x_83) ;  /* 0x0000000000087947 */ /* 0x000fea0003800000 */
.L_x_81:
[----:B------:R-:W-:Y:S02]  /*45d0*/  MOV R2, 0x45f0 ;  /* 0x000045f000027802 */ /* 0x000fe40000000f00 */
[----:B---3-5:R-:W-:Y:S05]  /*45e0*/  CALL.REL.NOINC `($__internal_2_$__cuda_sm10x_tcgen05_guardrail_trap_unallocated_columns_being_dealloced) ;  /* 0x0000003400c87944 */ /* 0x028fea0003c00000 */
.L_x_83:
[----:B------:R-:W-:Y:S01]  /*45f0*/  NOP ;  /* 0x0000000000007918 */ /* 0x000fe20000000000 */
[----:B------:R-:W-:Y:S05]  /*4600*/  EXIT ;  /* 0x000000000000794d */ /* 0x000fea0003800000 */
.L_x_65:
[----:B------:R-:W-:-:S09]  /*4610*/  UISETP.NE.OR UP0, UPT, UR22, 0x3, !UP3 ;  /* 0x000000031600788c */ /* 0x000fd2000df05670 */
[----:B------:R-:W-:Y:S05]  /*4620*/  BRA.U UP0, `(.L_x_84) ;  /* 0x0000000d00087547 */ /* 0x000fea000b800000 */
[----:B------:R-:W2:Y:S01]  /*4630*/  LDCU UR26, c[0x0][0x370] ;  /* 0x00006e00ff1a77ac */ /* 0x000ea20008000800 */
[----:B------:R-:W3:Y:S01]  /*4640*/  LDC.64 R16, c[0x0][0x348] ;  /* 0x0000d200ff107b82 */ /* 0x000ee20000000a00 */
[----:B------:R-:W-:Y:S02]  /*4650*/  HFMA2 R13, -RZ, RZ, 0, 0 ;  /* 0x00000000ff0d7431 */ /* 0x000fe400000001ff */
[----:B------:R-:W-:Y:S01]  /*4660*/  IMAD.MOV.U32 R15, RZ, RZ, 0x1 ;  /* 0x00000001ff0f7424 */ /* 0x000fe200078e00ff */
[----:B------:R-:W2:Y:S01]  /*4670*/  LDCU.128 UR28, c[0x0][0xb10] ;  /* 0x00016200ff1c77ac */ /* 0x000ea20008000c00 */
[----:B------:R-:W-:Y:S01]  /*4680*/  IMAD.MOV.U32 R14, RZ, RZ, RZ ;  /* 0x000000ffff0e7224 */ /* 0x000fe200078e00ff */
[----:B------:R-:W-:Y:S01]  /*4690*/  MOV R12, 0x1000 ;  /* 0x00001000000c7802 */ /* 0x000fe20000000f00 */
[----:B------:R-:W4:Y:S01]  /*46a0*/  LDCU UR25, c[0x0][0x374] ;  /* 0x00006e80ff1977ac */ /* 0x000f220008000800 */
[----:B------:R-:W1:Y:S01]  /*46b0*/  LDC.64 R2, c[0x0][0x888] ;  /* 0x00022200ff027b82 */ /* 0x000e620000000a00 */
[----:B------:R-:W4:Y:S01]  /*46c0*/  LDCU UR16, c[0x0][0xb0c] ;  /* 0x00016180ff1077ac */ /* 0x000f220008000800 */
[----:B------:R-:W3:Y:S06]  /*46d0*/  LDCU UR35, c[0x0][0xb20] ;  /* 0x00016400ff2377ac */ /* 0x000eec0008000800 */
[----:B------:R-:W1:Y:S01]  /*46e0*/  LDC.64 R4, c[0x0][0x890] ;  /* 0x00022400ff047b82 */ /* 0x000e620000000a00 */
[----:B------:R-:W3:Y:S01]  /*46f0*/  LDCU UR4, c[0x0][0xb30] ;  /* 0x00016600ff0477ac */ /* 0x000ee20008000800 */
[----:B------:R-:W-:Y:S01]  /*4700*/  UMOV UR17, 0x400 ;  /* 0x0000040000117882 */ /* 0x000fe20000000000 */
[----:B--2---:R-:W-:-:S02]  /*4710*/  UIMAD.WIDE.U32 UR32, UR26, UR28, URZ ;  /* 0x0000001c1a2072a5 */ /* 0x004fc4000f8e00ff */
[----:B----4-:R-:W-:Y:S02]  /*4720*/  UIMAD.WIDE.U32 UR6, UR25, UR31, URZ ;  /* 0x0000001f190672a5 */ /* 0x010fe4000f8e00ff */
[----:B------:R-:W-:Y:S02]  /*4730*/  ULEA UR17, UR48, UR17, 0x18 ;  /* 0x0000001130117291 */ /* 0x000fe4000f8ec0ff */
[----:B------:R-:W-:Y:S02]  /*4740*/  UPLOP3.LUT UP3, UPT, UPT, UPT, UPT, 0x40, 0x4 ;  /* 0x000000000004789c */ /* 0x000fe40003f6e870 */
[----:B------:R-:W-:Y:S01]  /*4750*/  UIADD3 UR5, UPT, UPT, UR17, 0xd0, URZ ;  /* 0x000000d011057890 */ /* 0x000fe2000fffe0ff */
[----:B------:R-:W-:Y:S01]  /*4760*/  UMOV UR32, UR33 ;  /* 0x0000002100207c82 */ /* 0x000fe20008000000 */
[----:B------:R-:W-:Y:S01]  /*4770*/  UMOV UR27, UR7 ;  /* 0x00000007001b7c82 */ /* 0x000fe20008000000 */
[----:B------:R-:W-:Y:S02]  /*4780*/  UISETP.GE.AND UP0, UPT, UR40, 0x1, UPT ;  /* 0x000000012800788c */ /* 0x000fe4000bf06270 */
[----:B------:R-:W-:Y:S01]  /*4790*/  UISETP.NE.AND UP4, UPT, UR40, 0x1, UPT ;  /* 0x000000012800788c */ /* 0x000fe2000bf85270 */
[----:B------:R-:W2:Y:S01]  /*47a0*/  LDCU.64 UR14, c[0x0][0xb28] ;  /* 0x00016500ff0e77ac */ /* 0x000ea20008000a00 */
[----:B------:R-:W-:-:S02]  /*47b0*/  UISETP.NE.AND UP6, UPT, UR16, 0x1, UPT ;  /* 0x000000011000788c */ /* 0x000fc4000bfc5270 */
[----:B------:R-:W-:Y:S02]  /*47c0*/  UISETP.NE.AND UP5, UPT, UR30, 0x1, UPT ;  /* 0x000000011e00788c */ /* 0x000fe4000bfa5270 */
[----:B------:R-:W-:Y:S02]  /*47d0*/  UPRMT UR48, UR48, 0x654, UR5 ;  /* 0x0000065430307896 */ /* 0x000fe40008000005 */
[----:B------:R-:W-:Y:S02]  /*47e0*/  USHF.R.U32.HI UR32, URZ, UR29, UR32 ;  /* 0x0000001dff207299 */ /* 0x000fe40008011620 */
[----:B---3--:R-:W-:Y:S02]  /*47f0*/  USHF.R.U32.HI UR27, URZ, UR35, UR27 ;  /* 0x00000023ff1b7299 */ /* 0x008fe4000801161b */
[----:B------:R-:W-:-:S11]  /*4800*/  UISETP.NE.AND UP2, UPT, UR4, 0x1, UPT ;  /* 0x000000010400788c */ /* 0x000fd6000bf45270 */
.L_x_92:
[C---:B------:R-:W-:Y:S02]  /*4810*/  LEA R7, R14.reuse, UR17, 0x3 ;  /* 0x000000110e077c11 */ /* 0x040fe4000f8e18ff */
[----:B------:R-:W-:Y:S02]  /*4820*/  SHF.L.U32 R0, R13, 0x1f, RZ ;  /* 0x0000001f0d007819 */ /* 0x000fe400000006ff */
[----:B------:R-:W-:Y:S02]  /*4830*/  LEA R8, R14, UR17, 0x4 ;  /* 0x000000110e087c11 */ /* 0x000fe4000f8e20ff */
[----:B---3--:R-:W3:Y:S02]  /*4840*/  SYNCS.PHASECHK.TRANS64.TRYWAIT P0, [R7+URZ+0xf0], R0 ;  /* 0x0000f000070075a7 */ /* 0x008ee400080011ff */
[----:B---3--:R-:W-:Y:S05]  /*4850*/  @!P0 BRA `(.L_x_85) ;  /* 0x0000003000908947 */ /* 0x008fea0003800000 */
.L_x_157:
[----:B------:R-:W4:Y:S01]  /*4860*/  LDS.128 R8, [R8+0x180] ;  /* 0x0001800008087984 */ /* 0x000f220000000c00 */
[----:B------:R-:W-:Y:S01]  /*4870*/  UISETP.GE.AND UP0, UPT, UR40, 0x1, UPT ;  /* 0x000000012800788c */ /* 0x000fe2000bf06270 */
[----:B------:R-:W-:Y:S01]  /*4880*/  @!PT LDS RZ, [RZ] ;  /* 0x00000000fffff984 */ /* 0x000fe20000000800 */
[----:B------:R-:W-:Y:S01]  /*4890*/  @!PT LDS RZ, [RZ] ;  /* 0x00000000fffff984 */ /* 0x000fe20000000800 */
[----:B------:R-:W-:Y:S01]  /*48a0*/  @!PT LDS RZ, [RZ] ;  /* 0x00000000fffff984 */ /* 0x000fe20000000800 */
[----:B------:R-:W-:Y:S01]  /*48b0*/  @!PT LDS RZ, [RZ] ;  /* 0x00000000fffff984 */ /* 0x000fe20000000800 */
[----:B------:R1:W-:Y:S06]  /*48c0*/  MEMBAR.ALL.CTA ;  /* 0x0000000000007992 */ /* 0x0003ec0000008000 */
[----:B-1----:R-:W1:Y:S01]  /*48d0*/  FENCE.VIEW.ASYNC.S ;  /* 0x00000000000073c6 */ /* 0x002e620000000000 */
[----:B----4-:R-:W-:Y:S11]  /*48e0*/  LOP3.LUT P0, RZ, R10, 0x1, RZ, 0xc0, !PT ;  /* 0x000000010aff7812 */ /* 0x010ff6000780c0ff */
[----:B------:R-:W-:Y:S02]  /*48f0*/  @!UPT UIADD3 URZ, UPT, UPT, URZ, URZ, URZ ;  /* 0x000000fffffff290 */ /* 0x000fe4000fffe0ff */
[----:B-1----:R-:W-:Y:S01]  /*4900*/  VOTEU.ANY UP1, P0 ;  /* 0x0000000000ff7886 */ /* 0x002fe20000020100 */
[----:B------:R-:W-:Y:S11]  /*4910*/  PLOP3.LUT P0, PT, PT, PT, UP1, 0x80, 0x8 ;  /* 0x000000000008781c */ /* 0x000ff60003f0f018 */
[----:B------:R-:W-:Y:S02]  /*4920*/  @!UPT UIADD3 URZ, UPT, UPT, URZ, URZ, URZ ;  /* 0x000000fffffff290 */ /* 0x000fe4000fffe0ff */
[----:B---3--:R-:W-:Y:S02]  /*4930*/  @P0 SHF.R.U32.HI R0, RZ, 0x10, R9 ;  /* 0x00000010ff000819 */ /* 0x008fe40000011609 */
[----:B------:R-:W-:Y:S02]  /*4940*/  @P0 MOV R6, R8 ;  /* 0x0000000800060202 */ /* 0x000fe40000000f00 */
[----:B------:R-:W-:Y:S01]  /*4950*/  @P0 R2UR UR4, R0 ;  /* 0x00000000000402ca */ /* 0x000fe200000e0000 */
[----:B------:R-:W-:Y:S01]  /*4960*/  VIADD R0, R7, 0x100 ;  /* 0x0000010007007836 */ /* 0x000fe20000000000 */
[----:B------:R-:W-:Y:S02]  /*4970*/  @P0 LOP3.LUT R8, R9, 0xffff, RZ, 0xc0, !PT ;  /* 0x0000ffff09080812 */ /* 0x000fe400078ec0ff */
[----:B------:R-:W-:Y:S02]  /*4980*/  @P0 R2UR UR6, R6 ;  /* 0x00000000060602ca */ /* 0x000fe400000e0000 */
[----:B------:R-:W-:Y:S02]  /*4990*/  PRMT R0, RZ, 0x654, R0 ;  /* 0x00000654ff007816 */ /* 0x000fe40000000000 */
[----:B------:R-:W-:Y:S02]  /*49a0*/  @P0 R2UR UR5, R8 ;  /* 0x00000000080502ca */ /* 0x000fe400000e0000 */
[----:B------:R1:W-:Y:S03]  /*49b0*/  SYNCS.ARRIVE.TRANS64.RED.A1T0 RZ, [R0+URZ], RZ ;  /* 0x000000ff00ff79a7 */ /* 0x0003e600081004ff */
[----:B------:R-:W-:Y:S04]  /*49c0*/  @UP1 UMOV UR24, UR4 ;  /* 0x0000000400181c82 */ /* 0x000fe80008000000 */
[----:B------:R-:W-:Y:S04]  /*49d0*/  @UP1 UMOV UR13, UR6 ;  /* 0x00000006000d1c82 */ /* 0x000fe80008000000 */
[----:B------:R-:W-:Y:S01]  /*49e0*/  @UP1 UMOV UR7, UR5 ;  /* 0x0000000500071c82 */ /* 0x000fe20008000000 */
[----:B------:R-:W-:Y:S05]  /*49f0*/  BRA.U !UP0, `(.L_x_86) ;  /* 0x0000000108a47547 */ /* 0x000fea000b800000 */
[----:B------:R-:W-:Y:S02]  /*4a00*/  UIMAD.WIDE.U32 UR10, UR7, UR31, URZ ;  /* 0x0000001f070a72a5 */ /* 0x000fe4000f8e00ff */
[----:B------:R-:W-:Y:S02]  /*4a10*/  UIMAD.WIDE.U32 UR18, UR13, UR28, URZ ;  /* 0x0000001c0d1272a5 */ /* 0x000fe4000f8e00ff */
[----:B------:R-:W-:Y:S02]  /*4a20*/  USEL UR4, UR25, UR27, !UP5 ;  /* 0x0000001b19047287 */ /* 0x000fe4000e800000 */
[----:B------:R-:W-:Y:S02]  /*4a30*/  USEL UR8, UR26, UR32, !UP6 ;  /* 0x000000201a087287 */ /* 0x000fe4000f000000 */
[----:B--2---:R-:W-:Y:S02]  /*4a40*/  UIMAD.WIDE.U32 UR20, UR4, UR14, URZ ;  /* 0x0000000e041472a5 */ /* 0x004fe4000f8e00ff */
[----:B------:R-:W-:Y:S01]  /*4a50*/  UIMAD.WIDE.U32 UR22, UR8, UR14, URZ ;  /* 0x0000000e081672a5 */ /* 0x000fe2000f8e00ff */
[----:B------:R-:W-:Y:S02]  /*4a60*/  UMOV UR5, UR11 ;  /* 0x0000000b00057c82 */ /* 0x000fe40008000000 */
[----:B------:R-:W-:Y:S03]  /*4a70*/  USHF.R.U32.HI UR6, URZ, UR35, UR5 ;  /* 0x00000023ff067299 */ /* 0x000fe60008011605 */
[----:B------:R-:W-:Y:S01]  /*4a80*/  UMOV UR5, UR19 ;  /* 0x0000001300057c82 */ /* 0x000fe20008000000 */
[----:B------:R-:W-:Y:S02]  /*4a90*/  USEL UR6, UR7, UR6, !UP5 ;  /* 0x0000000607067287 */ /* 0x000fe4000e800000 */
[----:B------:R-:W-:Y:S02]  /*4aa0*/  USHF.R.U32.HI UR9, URZ, UR29, UR5 ;  /* 0x0000001dff097299 */ /* 0x000fe40008011605 */
[----:B------:R-:W-:Y:S01]  /*4ab0*/  UIMAD.WIDE.U32 UR10, UR6, UR14, URZ ;  /* 0x0000000e060a72a5 */ /* 0x000fe2000f8e00ff */
[----:B------:R-:W-:Y:S02]  /*4ac0*/  UMOV UR5, UR21 ;  /* 0x0000001500057c82 */ /* 0x000fe40008000000 */
[----:B------:R-:W-:Y:S03]  /*4ad0*/  @UP4 USHF.R.U32.HI UR4, URZ, UR15, UR5 ;  /* 0x0000000fff044299 */ /* 0x000fe60008011605 */
[----:B------:R-:W-:Y:S01]  /*4ae0*/  UMOV UR5, UR23 ;  /* 0x0000001700057c82 */ /* 0x000fe20008000000 */
[----:B------:R-:W-:Y:S02]  /*4af0*/  UIMAD UR4, UR40, UR4, URZ ;  /* 0x00000004280472a4 */ /* 0x000fe4000f8e02ff */
[----:B------:R-:W-:Y:S02]  /*4b00*/  @UP4 USHF.R.U32.HI UR8, URZ, UR15, UR5 ;  /* 0x0000000fff084299 */ /* 0x000fe40008011605 */
[----:B------:R-:W-:Y:S02]  /*4b10*/  USEL UR5, UR13, UR9, !UP6 ;  /* 0x000000090d057287 */ /* 0x000fe4000f000000 */
[----:B------:R-:W-:Y:S02]  /*4b20*/  UIMAD UR9, UR40, UR8, URZ ;  /* 0x00000008280972a4 */ /* 0x000fe4000f8e02ff */
[----:B------:R-:W-:Y:S03]  /*4b30*/  UISETP.GE.AND UP0, UPT, UR6, UR4, UPT ;  /* 0x000000040600728c */ /* 0x000fe6000bf06270 */
[----:B------:R-:W-:Y:S01]  /*4b40*/  UMOV UR4, UR11 ;  /* 0x0000000b00047c82 */ /* 0x000fe20008000000 */
[----:B------:R-:W-:Y:S02]  /*4b50*/  UISETP.GE.OR UP0, UPT, UR5, UR9, UP0 ;  /* 0x000000090500728c */ /* 0x000fe40008706670 */
[----:B------:R-:W-:Y:S02]  /*4b60*/  USHF.R.U32.HI UR4, URZ, UR15, UR4 ;  /* 0x0000000fff047299 */ /* 0x000fe40008011604 */
[----:B------:R-:W-:Y:S02]  /*4b70*/  UIMAD.WIDE.U32 UR10, UR5, UR14, URZ ;  /* 0x0000000e050a72a5 */ /* 0x000fe4000f8e00ff */
[----:B------:R-:W-:Y:S04]  /*4b80*/  USEL UR12, UR6, UR4, !UP4 ;  /* 0x00000004060c7287 */ /* 0x000fe8000e000000 */
[----:B------:R-:W-:Y:S01]  /*4b90*/  UIADD3 UR9, UPT, UPT, -UR12, URZ, URZ ;  /* 0x000000ff0c097290 */ /* 0x000fe2000fffe1ff */
[----:B------:R-:W-:Y:S02]  /*4ba0*/  @!UP0 UMOV UR4, UR11 ;  /* 0x0000000b00048c82 */ /* 0x000fe40008000000 */
[----:B------:R-:W-:Y:S02]  /*4bb0*/  @!UP0 USHF.R.U32.HI UR4, URZ, UR15, UR4 ;  /* 0x0000000fff048299 */ /* 0x000fe40008011604 */
[----:B------:R-:W-:Y:S02]  /*4bc0*/  UIMAD UR9, UR40, UR9, UR6 ;  /* 0x00000009280972a4 */ /* 0x000fe4000f8e0206 */
[----:B------:R-:W-:Y:S04]  /*4bd0*/  @!UP0 USEL UR4, UR5, UR4, !UP4 ;  /* 0x0000000405048287 */ /* 0x000fe8000e000000 */
[----:B------:R-:W-:Y:S02]  /*4be0*/  @!UP0 UIMAD UR9, UR8, UR9, UR4 ;  /* 0x00000009080982a4 */ /* 0x000fe4000f8e0204 */
[----:B------:R-:W-:Y:S02]  /*4bf0*/  @!UP0 UIADD3 UR10, UPT, UPT, UR12, -UR4, URZ ;  /* 0x800000040c0a8290 */ /* 0x000fe4000fffe0ff */
[----:B------:R-:W-:Y:S02]  /*4c00*/  UIADD3 UR4, UPT, UPT, -UR5, URZ, URZ ;  /* 0x000000ff05047290 */ /* 0x000fe4000fffe1ff */
[----:B------:R-:W-:Y:S02]  /*4c10*/  UIADD3 UR8, UPT, UPT, -UR6, URZ, URZ ;  /* 0x000000ff06087290 */ /* 0x000fe4000fffe1ff */
[----:B------:R-:W-:Y:S02]  /*4c20*/  @!UP0 UIMAD UR6, UR10, UR40, UR5 ;  /* 0x000000280a0682a4 */ /* 0x000fe4000f8e0205 */
[----:B------:R-:W-:Y:S02]  /*4c30*/  UIMAD UR13, UR16, UR4, UR13 ;  /* 0x00000004100d72a4 */ /* 0x000fe4000f8e020d */
[----:B------:R-:W-:Y:S01]  /*4c40*/  UIMAD UR7, UR30, UR8, UR7 ;  /* 0x000000081e0772a4 */ /* 0x000fe2000f8e0207 */
[----:B------:R-:W-:Y:S02]  /*4c50*/  @!UP0 UMOV UR5, UR9 ;  /* 0x0000000900058c82 */ /* 0x000fe40008000000 */
[----:B------:R-:W-:Y:S02]  /*4c60*/  UIMAD UR13, UR5, UR16, UR13 ;  /* 0x00000010050d72a4 */ /* 0x000fe4000f8e020d */
[----:B------:R-:W-:Y:S11]  /*4c70*/  UIMAD UR7, UR6, UR30, UR7 ;  /* 0x0000001e060772a4 */ /* 0x000ff6000f8e0207 */
[----:B------:R-:W-:Y:S01]  /*4c80*/  @!UPT UIADD3 URZ, UPT, UPT, URZ, URZ, URZ ;  /* 0x000000fffffff290 */ /* 0x000fe2000fffe0ff */
.L_x_86:
[----:B------:R-:W3:Y:S01]  /*4c90*/  @!UP2 LDCU.128 UR20, c[0x0][0xb10] ;  /* 0x00016200ff14a7ac */ /* 0x000ee20008000c00 */
[C---:B------:R-:W-:Y:S02]  /*4ca0*/  ISETP.NE.U32.AND P1, PT, R4.reuse, RZ, PT ;  /* 0x000000ff0400720c */ /* 0x040fe40003f25070 */
[----:B------:R-:W-:Y:S02]  /*4cb0*/  ISETP.NE.U32.AND P0, PT, R4, RZ, PT ;  /* 0x000000ff0400720c */ /* 0x000fe40003f05070 */
[C---:B------:R-:W-:Y:S02]  /*4cc0*/  ISETP.NE.AND.EX P1, PT, R5.reuse, RZ, PT, P1 ;  /* 0x000000ff0500720c */ /* 0x040fe40003f25310 */
[----:B------:R-:W-:Y:S01]  /*4cd0*/  ISETP.NE.AND.EX P0, PT, R5, RZ, PT, P0 ;  /* 0x000000ff0500720c */ /* 0x000fe20003f05300 */
[----:B------:R-:W4:Y:S01]  /*4ce0*/  @!UP2 LDCU UR5, c[0x0][0xb0c] ;  /* 0x00016180ff05a7ac */ /* 0x000f220008000800 */
[----:B------:R-:W-:Y:S01]  /*4cf0*/  SHF.L.U32 R6, R15, 0x1f, RZ ;  /* 0x0000001f0f067819 */ /* 0x000fe200000006ff */
[----:B---3--:R-:W-:Y:S07]  /*4d00*/  UIMAD.WIDE.U32 UR8, UR13, UR20, URZ ;  /* 0x000000140d0872a5 */ /* 0x008fee000f8e00ff */
[----:B------:R-:W-:Y:S01]  /*4d10*/  @!UP2 UMOV UR4, UR9 ;  /* 0x000000090004ac82 */ /* 0x000fe20008000000 */
[----:B----4-:R-:W-:Y:S02]  /*4d20*/  @!UP2 UISETP.NE.AND UP0, UPT, UR5, 0x1, UPT ;  /* 0x000000010500a88c */ /* 0x010fe4000bf05270 */
[----:B------:R-:W-:Y:S02]  /*4d30*/  @!UP2 USHF.R.U32.HI UR4, URZ, UR21, UR4 ;  /* 0x00000015ff04a299 */ /* 0x000fe40008011604 */
[----:B------:R-:W-:Y:S02]  /*4d40*/  UIMAD.WIDE.U32 UR8, UR7, UR23, URZ ;  /* 0x00000017070872a5 */ /* 0x000fe4000f8e00ff */
[----:B------:R-:W-:Y:S02]  /*4d50*/  @!UP2 USEL UR10, UR13, UR4, !UP0 ;  /* 0x000000040d0aa287 */ /* 0x000fe4000c000000 */
[----:B------:R-:W-:Y:S03]  /*4d60*/  @!UP2 UISETP.NE.AND UP0, UPT, UR22, 0x1, UPT ;  /* 0x000000011600a88c */ /* 0x000fe6000bf05270 */
[----:B------:R-:W-:Y:S02]  /*4d70*/  @!UP2 UMOV UR6, UR9 ;  /* 0x000000090006ac82 */ /* 0x000fe40008000000 */
[----:B------:R-:W3:Y:S02]  /*4d80*/  @!UP2 LDCU UR4, c[0x0][0xb20] ;  /* 0x00016400ff04a7ac */ /* 0x000ee40008000800 */
[----:B---3--:R-:W-:Y:S04]  /*4d90*/  @!UP2 USHF.R.U32.HI UR6, URZ, UR4, UR6 ;  /* 0x00000004ff06a299 */ /* 0x008fe80008011606 */
[----:B------:R-:W-:Y:S04]  /*4da0*/  @!UP2 USEL UR6, UR7, UR6, !UP0 ;  /* 0x000000060706a287 */ /* 0x000fe8000c000000 */
[----:B------:R-:W-:Y:S02]  /*4db0*/  @!UP2 UIADD3 UR4, UPT, UPT, -UR10, UR6, URZ ;  /* 0x000000060a04a290 */ /* 0x000fe4000fffe1ff */
[----:B------:R-:W-:Y:S02]  /*4dc0*/  @!UP2 UIADD3 UR6, UPT, UPT, UR10, -UR6, URZ ;  /* 0x800000060a06a290 */ /* 0x000fe4000fffe0ff */
[----:B------:R-:W-:Y:S02]  /*4dd0*/  @!UP2 UIMAD UR13, UR4, UR5, UR13 ;  /* 0x00000005040da2a4 */ /* 0x000fe4000f8e020d */
[----:B------:R-:W-:Y:S01]  /*4de0*/  @!UP2 UIMAD UR7, UR6, UR22, UR7 ;  /* 0x000000160607a2a4 */ /* 0x000fe2000f8e0207 */
[----:B------:R-:W-:Y:S11]  /*4df0*/  BRA.U UP3, `(.L_x_87) ;  /* 0x0000000103107547 */ /* 0x000ff6000b800000 */
[----:B------:R-:W-:Y:S04]  /*4e00*/  MOV R7, UR34 ;  /* 0x0000002200077c02 */ /* 0x000fe80008000f00 */
[----:B------:R-:W-:Y:S04]  /*4e10*/  SHF.L.U32 R7, R7, 0x1f, RZ ;  /* 0x0000001f07077819 */ /* 0x000fe800000006ff */
[----:B------:R-:W3:Y:S02]  /*4e20*/  SYNCS.PHASECHK.TRANS64.TRYWAIT P2, [UR17+0xe8], R7 ;  /* 0x0000e807ff0075a7 */ /* 0x000ee40008041111 */
[----:B---3--:R-:W-:Y:S05]  /*4e30*/  @!P2 BRA `(.L_x_88) ;  /* 0x0000002c002ca947 */ /* 0x008fea0003800000 */
.L_x_87:
[----:B------:R-:W-:Y:S05]  /*4e40*/  @!P1 BRA `(.L_x_89) ;  /* 0x0000000000309947 */ /* 0x000fea0003800000 */
[----:B------:R-:W-:Y:S01]  /*4e50*/  ISETP.NE.U32.AND P1, PT, R2, RZ, PT ;  /* 0x000000ff0200720c */ /* 0x000fe20003f25070 */
[----:B------:R-:W3:Y:S01]  /*4e60*/  LDCU.64 UR4, c[0x0][0x358] ;  /* 0x00006b00ff0477ac */ /* 0x000ee20008000a00 */
[----:B------:R-:W-:Y:S02]  /*4e70*/  IMAD.MOV.U32 R80, RZ, RZ, 0x1 ;  /* 0x00000001ff507424 */ /* 0x000fe400078e00ff */
[----:B------:R-:W-:Y:S11]  /*4e80*/  ISETP.NE.AND.EX P1, PT, R3, RZ, PT, P1 ;  /* 0x000000ff0300720c */ /* 0x000ff60003f25310 */
[----:B------:R-:W-:Y:S02]  /*4e90*/  @!UPT UIADD3 URZ, UPT, UPT, URZ, URZ, URZ ;  /* 0x000000fffffff290 */ /* 0x000fe4000fffe0ff */
[----:B------:R-:W4:Y:S01]  /*4ea0*/  @P1 LDC.64 R8, c[0x0][0x888] ;  /* 0x00022200ff081b82 */ /* 0x000f220000000a00 */
[----:B-1----:R-:W-:Y:S04]  /*4eb0*/  @P1 IMAD R0, R4, UR36, RZ ;  /* 0x0000002404001c24 */ /* 0x002fe8000f8e02ff */
[----:B----4-:R-:W-:Y:S04]  /*4ec0*/  @P1 IMAD.WIDE R8, R0, 0x4, R8 ;  /* 0x0000000400081825 */ /* 0x010fe800078e0208 */
[----:B------:R-:W-:Y:S01]  /*4ed0*/  HFMA2 R0, -RZ, RZ, 0, 5.9604644775390625e-08 ;  /* 0x00000001ff007431 */ /* 0x000fe200000001ff */
[----:B---3-5:R3:W5:Y:S04]  /*4ee0*/  @P1 LDG.E R39, desc[UR4][R8.64] ;  /* 0x0000000408271981 */ /* 0x028768000c1e1900 */
[----:B------:R-:W-:Y:S01]  /*4ef0*/  @!P1 PRMT R80, R0, 0x7610, R80 ;  /* 0x0000761000509816 */ /* 0x000fe20000000050 */
[----:B---3--:R-:W4:Y:S06]  /*4f00*/  @!P1 LDC R39, c[0x0][0x880] ;  /* 0x00022000ff279b82 */ /* 0x008f2c0000000800 */
.L_x_89:
[----:B----45:R-:W-:Y:S01]  /*4f10*/  @!P0 ISETP.EQ.AND P1, PT, R39, RZ, PT ;  /* 0x000000ff2700820c */ /* 0x030fe20003f22270 */
[----:B------:R-:W-:Y:S01]  /*4f20*/  @!UPT UIADD3 URZ, UPT, UPT, URZ, URZ, URZ ;  /* 0x000000fffffff290 */ /* 0x000fe2000fffe0ff */
[----:B------:R-:W-:Y:S11]  /*4f30*/  @!P0 BRA `(.L_x_90) ;  /* 0x0000000000188947 */ /* 0x000ff60003800000 */
[----:B------:R-:W-:Y:S02]  /*4f40*/  LOP3.LUT P0, RZ, R80, 0xff, RZ, 0xc0, !PT ;  /* 0x000000ff50ff7812 */ /* 0x000fe4000780c0ff */
[----:B------:R-:W-:Y:S04]  /*4f50*/  ISETP.NE.U32.AND P1, PT, R2, RZ, PT ;  /* 0x000000ff0200720c */ /* 0x000fe80003f25070 */
[----:B------:R-:W-:Y:S04]  /*4f60*/  ISETP.NE.AND.EX P1, PT, R3, RZ, PT, P1 ;  /* 0x000000ff0300720c */ /* 0x000fe80003f25310 */
[----:B------:R-:W-:Y:S03]  /*4f70*/  PLOP3.LUT P1, PT, P1, PT, PT, 0x8, 0x80 ;  /* 0x000000000080781c */ /* 0x000fe60000f2e170 */
[----:B------:R-:W-:Y:S11]  /*4f80*/  @P0 ISETP.EQ.AND P1, PT, R39, RZ, PT ;  /* 0x000000ff2700020c */ /* 0x000ff60003f22270 */
[----:B------:R-:W-:Y:S02]  /*4f90*/  @!UPT UIADD3 URZ, UPT, UPT, URZ, URZ, URZ ;  /* 0x000000fffffff290 */ /* 0x000fe4000fffe0ff */
.L_x_90:
[----:B------:R-:W3:Y:S01]  /*4fa0*/  SYNCS.PHASECHK.TRANS64.TRYWAIT P0, [UR17+0xd8], R6 ;  /* 0x0000d806ff0075a7 */ /* 0x000ee20008001111 */
[----:B------:R-:W-:Y:S02]  /*4fb0*/  ELECT P2, URZ, PT ;  /* 0x0000000000ff782f */ /* 0x000fe40003840000 */
[----:B------:R-:W-:Y:S01]  /*4fc0*/  IADD3 R14, PT, PT, R14, 0x1, RZ ;  /* 0x000000010e0e7810 */ /* 0x000fe20007ffe0ff */
[----:B---3--:R-:W-:Y:S10]  /*4fd0*/  @!P0 BRA `(.L_x_91) ;  /* 0x0000002800dc8947 */ /* 0x008ff40003800000 */
.L_x_160:
[----:B------:R-:W-:Y:S01]  /*4fe0*/  PLOP3.LUT P1, PT, P1, P2, PT, 0xf2, 0x2f ;  /* 0x00000000002f781c */ /* 0x000fe20000f25e72 */
[----:B------:R-:W-:Y:S01]  /*4ff0*/  UMOV UR18, 0x0 ;  /* 0x0000000000127882 */ /* 0x000fe20000000000 */
[----:B------:R-:W-:Y:S01]  /*5000*/  UMOV UR19, 0x10000000 ;  /* 0x1000000000137882 */ /* 0x000fe20000000000 */
[----:B------:R-:W-:Y:S01]  /*5010*/  UMOV UR12, UR36 ;  /* 0x00000024000c7c82 */ /* 0x000fe20008000000 */
[----:B------:R-:W-:Y:S01]  /*5020*/  LOP3.LUT R15, R15, 0x1, RZ, 0x3c, !PT ;  /* 0x000000010f0f7812 */ /* 0x000fe200078e3cff */
[----:B------:R-:W-:Y:S01]  /*5030*/  UPLOP3.LUT UP3, UPT, UPT, UPT, UPT, 0x80, 0x8 ;  /* 0x000000000008789c */ /* 0x000fe20003f6f070 */
[----:B------:R-:W-:Y:S07]  /*5040*/  UMOV UR36, UR24 ;  /* 0x0000001800247c82 */ /* 0x000fee0008000000 */
[----:B-1----:R-:W-:Y:S01]  /*5050*/  @!P1 IADD3 R6, P0, PT, R16, 0x580, RZ ;  /* 0x0000058010069810 */ /* 0x002fe20007f1e0ff */
[----:B------:R-:W-:Y:S03]  /*5060*/  VOTEU.ALL UP0, P1 ;  /* 0x0000000000ff7886 */ /* 0x000fe60000800000 */
[----:B------:R-:W-:Y:S01]  /*5070*/  @!P1 R2UR UR5, R6 ;  /* 0x00000000060592ca */ /* 0x000fe200000e0000 */
[----:B------:R-:W-:Y:S01]  /*5080*/  @!P1 IMAD.X R0, RZ, RZ, R17, P0 ;  /* 0x000000ffff009224 */ /* 0x000fe200000e0611 */
[----:B------:R-:W-:Y:S01]  /*5090*/  @!UP0 USHF.L.U32 UR10, UR45, 0x6, URZ ;  /* 0x000000062d0a8899 */ /* 0x000fe200080006ff */
[----:B------:R-:W-:Y:S01]  /*50a0*/  ISETP.NE.AND P0, PT, R14, 0x2, PT ;  /* 0x000000020e00780c */ /* 0x000fe20003f05270 */
[----:B------:R-:W-:Y:S02]  /*50b0*/  @!UP0 USHF.L.U32 UR11, UR46, 0x6, URZ ;  /* 0x000000062e0b8899 */ /* 0x000fe400080006ff */
[----:B------:R-:W-:Y:S01]  /*50c0*/  @!P1 R2UR UR4, R0 ;  /* 0x00000000000492ca */ /* 0x000fe200000e0000 */
[----:B------:R-:W-:Y:S01]  /*50d0*/  @!UP0 UIADD3 UR8, UPT, UPT, UR17, 0x200, URZ ;  /* 0x0000020011088890 */ /* 0x000fe2000fffe0ff */
[----:B------:R-:W-:Y:S01]  /*50e0*/  SEL R0, RZ, 0x1, P0 ;  /* 0x00000001ff007807 */ /* 0x000fe20000000000 */
[----:B------:R-:W-:Y:S01]  /*50f0*/  @!UP0 UIADD3 UR9, UPT, UPT, UR17, 0xd0, URZ ;  /* 0x000000d011098890 */ /* 0x000fe2000fffe0ff */
[----:B------:R-:W-:Y:S01]  /*5100*/  SEL R14, R14, RZ, P0 ;  /* 0x000000ff0e0e7207 */ /* 0x000fe20000000000 */
[----:B------:R-:W-:Y:S01]  /*5110*/  VOTEU.ALL UP0, P1 ;  /* 0x0000000000ff7886 */ /* 0x000fe20000800000 */
[----:B------:R-:W-:Y:S01]  /*5120*/  LOP3.LUT R13, R13, R0, RZ, 0x3c, !PT ;  /* 0x000000000d0d7212 */ /* 0x000fe200078e3cff */
[----:B------:R-:W-:Y:S01]  /*5130*/  IMAD.U32 R6, RZ, RZ, UR5 ;  /* 0x00000005ff067e24 */ /* 0x000fe2000f8e00ff */
[----:B------:R-:W-:Y:S02]  /*5140*/  UIADD3 UR45, UPT, UPT, UR7, UR60, URZ ;  /* 0x0000003c072d7290 */ /* 0x000fe4000fffe0ff */
[----:B------:R-:W-:Y:S03]  /*5150*/  UIADD3 UR46, UPT, UPT, UR13, UR57, URZ ;  /* 0x000000390d2e7290 */ /* 0x000fe6000fffe0ff */
[----:B------:R-:W-:Y:S01]  /*5160*/  IMAD.U32 R7, RZ, RZ, UR4 ;  /* 0x00000004ff077e24 */ /* 0x000fe2000f8e00ff */
[----:B------:R-:W-:Y:S04]  /*5170*/  @!P1 R2UR UR4, R6 ;  /* 0x00000000060492ca */ /* 0x000fe800000e0000 */
[----:B------:R-:W-:Y:S11]  /*5180*/  @!P1 R2UR UR5, R7 ;  /* 0x00000000070592ca */ /* 0x000ff600000e0000 */
[----:B------:R-:W-:Y:S02]  /*5190*/  @!UPT UIADD3 URZ, UPT, UPT, URZ, URZ, URZ ;  /* 0x000000fffffff290 */ /* 0x000fe4000fffe0ff */
[----:B------:R3:W-:Y:S01]  /*51a0*/  @!UP0 UTMALDG.3D [UR8], [UR4], desc[UR18] ;  /* 0x00001208040085b4 */ /* 0x0007e20008011000 */
[----:B------:R3:W-:Y:S01]  /*51b0*/  @!P1 SYNCS.ARRIVE.TRANS64.RED.A0TR RZ, [UR17+0xd0], R12 ;  /* 0x0000d00cffff99a7 */ /* 0x0007e20008300411 */
[----:B------:R-:W-:Y:S01]  /*51c0*/  SYNCS.ARRIVE.TRANS64.RED.A1T0 RZ, [UR48], RZ ;  /* 0x000000ffffff79a7 */ /* 0x000fe20008100430 */
[----:B------:R-:W-:Y:S05]  /*51d0*/  BRA.U UP1, `(.L_x_92) ;  /* 0xfffffff5018c7547 */ /* 0x000fea000b83ffff */
[----:B------:R-:W-:Y:S07]  /*51e0*/  MOV R0, UR17 ;  /* 0x0000001100007c02 */ /* 0x000fee0008000f00 */
.L_x_93:
[----:B-1----:R-:W-:-:S04]  /*51f0*/  SHF.L.U32 R2, R15, 0x1f, RZ ;  /* 0x0000001f0f027819 */ /* 0x002fc800000006ff */
[----:B------:R1:W4:Y:S03]  /*5200*/  SYNCS.PHASECHK.TRANS64.TRYWAIT P0, [R0+URZ+0xd8], R2 ;  /* 0x0000d802000075a7 */ /* 0x00032600080011ff */
[----:B----4-:R-:W-:Y:S05]  /*5210*/  @!P0 NANOSLEEP.SYNCS 0x989680 ;  /* 0x009896800000895d */ /* 0x010fea0003900000 */
[----:B------:R-:W4:Y:S02]  /*5220*/  @!P0 SYNCS.PHASECHK.TRANS64 P0, [R0+URZ+0xd8], R2 ;  /* 0x0000d802000085a7 */ /* 0x000f2400080010ff */
[----:B--234-:R-:W-:Y:S05]  /*5230*/  @P0 EXIT ;  /* 0x000000000000094d */ /* 0x01cfea0003800000 */
[----:B------:R-:W-:Y:S05]  /*5240*/  BRA `(.L_x_93) ;  /* 0xfffffffc00e87947 */ /* 0x000fea000383ffff */
.L_x_84:
[----:B------:R-:W-:-:S06]  /*5250*/  UISETP.GE.AND UP0, UPT, UR22, 0x4, UPT ;  /* 0x000000041600788c */ /* 0x000fcc000bf06270 */
[----:B------:R-:W-:-:S13]  /*5260*/  PLOP3.LUT P0, PT, PT, PT, UP0, 0x80, 0x8 ;  /* 0x000000000008781c */ /* 0x000fda0003f0f008 */
[----:B-1----:R-:W-:Y:S05]  /*5270*/  @!P0 EXIT ;  /* 0x000000000000894d */ /* 0x002fea0003800000 */
[----:B------:R-:W-:Y:S01]  /*5280*/  BAR.SYNC.DEFER_BLOCKING 0x6, 0xa0 ;  /* 0x0182800000007b1d */ /* 0x000fe20000010000 */
[C---:B------:R-:W-:Y:S01]  /*5290*/  IMAD.SHL.U32 R7, R69.reuse, 0x40, RZ ;  /* 0x0000004045077824 */ /* 0x040fe200078e00ff */
[----:B------:R-:W-:Y:S01]  /*52a0*/  CS2R R84, SRZ ;  /* 0x0000000000547805 */ /* 0x000fe2000001ff00 */
[C---:B------:R-:W-:Y:S01]  /*52b0*/  IMAD.SHL.U32 R4, R69.reuse, 0x20, RZ ;  /* 0x0000002045047824 */ /* 0x040fe200078e00ff */
[----:B------:R-:W-:Y:S01]  /*52c0*/  CS2R R82, SRZ ;  /* 0x0000000000527805 */ /* 0x000fe2000001ff00 */
[----:B------:R-:W-:Y:S01]  /*52d0*/  IMAD.SHL.U32 R5, R69, 0x8, RZ ;  /* 0x0000000845057824 */ /* 0x000fe200078e00ff */
[----:B------:R-:W-:Y:S01]  /*52e0*/  UMOV UR44, 0x400 ;  /* 0x00000400002c7882 */ /* 0x000fe20000000000 */
[----:B------:R-:W-:Y:S01]  /*52f0*/  LOP3.LUT R6, R7, 0x180, RZ, 0xc0, !PT ;  /* 0x0000018007067812 */ /* 0x000fe200078ec0ff */
[----:B------:R-:W-:Y:S01]  /*5300*/  ULEA UR44, UR48, UR44, 0x18 ;  /* 0x0000002c302c7291 */ /* 0x000fe2000f8ec0ff */
[----:B------:R-:W-:Y:S01]  /*5310*/  LOP3.LUT R4, R4, 0xc00, RZ, 0xc0, !PT ;  /* 0x00000c0004047812 */ /* 0x000fe200078ec0ff */
[----:B------:R-:W1:Y:S01]  /*5320*/  LDC.64 R74, c[0x0][0x888] ;  /* 0x00022200ff4a7b82 */ /* 0x000e620000000a00 */
[----:B------:R-:W-:Y:S01]  /*5330*/  LOP3.LUT R5, R6, 0x30, R5, 0xf8, !PT ;  /* 0x0000003006057812 */ /* 0x000fe200078ef805 */
[C---:B------:R-:W-:Y:S01]  /*5340*/  IMAD.SHL.U32 R6, R69.reuse, 0x2, RZ ;  /* 0x0000000245067824 */ /* 0x040fe200078e00ff */
[--C-:B------:R-:W-:Y:S01]  /*5350*/  LOP3.LUT R4, R4, 0x40, R7.reuse, 0xf8, !PT ;  /* 0x0000004004047812 */ /* 0x100fe200078ef807 */
[C---:B------:R-:W-:Y:S01]  /*5360*/  IMAD.U32 R37, R69.reuse, 0x10000, RZ ;  /* 0x0001000045257824 */ /* 0x040fe200078e00ff */
[----:B------:R-:W-:Y:S01]  /*5370*/  UIADD3 UR4, UPT, UPT, UR44, 0x1200, URZ ;  /* 0x000012002c047890 */ /* 0x000fe2000fffe0ff */
[----:B------:R-:W-:Y:S01]  /*5380*/  IMAD.SHL.U32 R78, R69, 0x10, RZ ;  /* 0x00000010454e7824 */ /* 0x000fe200078e00ff */
[----:B------:R-:W-:Y:S01]  /*5390*/  LOP3.LUT R5, R5, 0x20, R6, 0x78, !PT ;  /* 0x0000002005057812 */ /* 0x000fe200078e7806 */
[----:B------:R-:W2:Y:S01]  /*53a0*/  LDC.64 R76, c[0x0][0x890] ;  /* 0x00022400ff4c7b82 */ /* 0x000ea20000000a00 */
[----:B------:R-:W-:Y:S01]  /*53b0*/  LOP3.LUT R4, R4, 0x200, R7, 0xf8, !PT ;  /* 0x0000020004047812 */ /* 0x000fe200078ef807 */
[----:B------:R-:W-:Y:S01]  /*53c0*/  IMAD.MOV.U32 R36, RZ, RZ, RZ ;  /* 0x000000ffff247224 */ /* 0x000fe200078e00ff */
[----:B------:R-:W-:Y:S01]  /*53d0*/  LOP3.LUT R37, R37, 0x600000, RZ, 0xc0, !PT ;  /* 0x0060000025257812 */ /* 0x000fe200078ec0ff */
[----:B------:R-:W-:Y:S01]  /*53e0*/  IMAD.U32 R86, RZ, RZ, UR4 ;  /* 0x00000004ff567e24 */ /* 0x000fe2000f8e00ff */
[----:B------:R-:W-:Y:S01]  /*53f0*/  LOP3.LUT R79, R4, R5, RZ, 0xfc, !PT ;  /* 0x00000005044f7212 */ /* 0x000fe200078efcff */
[----:B------:R-:W3:Y:S01]  /*5400*/  LDS R0, [UR44+0x1a0] ;  /* 0x0001a02cff007984 */ /* 0x000ee20008000800 */
[----:B------:R-:W-:Y:S01]  /*5410*/  LOP3.LUT R78, R78, 0x20, RZ, 0xc0, !PT ;  /* 0x000000204e4e7812 */ /* 0x000fe200078ec0ff */
[----:B------:R-:W4:Y:S01]  /*5420*/  LDC.64 R72, c[0x0][0x8b0] ;  /* 0x00022c00ff487b82 */ /* 0x000f220000000a00 */
[----:B------:R-:W1:Y:S01]  /*5430*/  LDCU UR50, c[0x0][0x370] ;  /* 0x00006e00ff3277ac */ /* 0x000e620008000800 */
[----:B------:R-:W-:Y:S01]  /*5440*/  VIADD R4, R79, UR44 ;  /* 0x0000002c4f047c36 */ /* 0x000fe20008000000 */
[----:B------:R-:W1:Y:S04]  /*5450*/  LDCU.64 UR62, c[0x0][0x348] ;  /* 0x00006900ff3e77ac */ /* 0x000e680008000a00 */
[----:B------:R-:W-:Y:S01]  /*5460*/  IADD3 R78, PT, PT, -R78, 0x200, R4 ;  /* 0x000002004e4e7810 */ /* 0x000fe20007ffe104 */
[----:B------:R-:W1:Y:S01]  /*5470*/  LDC.64 R70, c[0x0][0x8a8] ;  /* 0x00022a00ff467b82 */ /* 0x000e620000000a00 */
[----:B------:R-:W1:Y:S01]  /*5480*/  LDCU UR41, c[0x0][0xb0c] ;  /* 0x00016180ff2977ac */ /* 0x000e620008000800 */
[----:B------:R-:W1:Y:S01]  /*5490*/  LDCU UR39, c[0x0][0xb30] ;  /* 0x00016600ff2777ac */ /* 0x000e620008000800 */
[----:B------:R-:W1:Y:S01]  /*54a0*/  LDCU.64 UR58, c[0x0][0x888] ;  /* 0x00011100ff3a77ac */ /* 0x000e620008000a00 */
[----:B------:R-:W1:Y:S01]  /*54b0*/  LDCU.64 UR42, c[0x0][0xb28] ;  /* 0x00016500ff2a77ac */ /* 0x000e620008000a00 */
[----:B------:R-:W1:Y:S01]  /*54c0*/  LDCU.128 UR52, c[0x0][0xb10] ;  /* 0x00016200ff3477ac */ /* 0x000e620008000c00 */
[----:B------:R-:W1:Y:S01]  /*54d0*/  LDCU UR49, c[0x0][0x374] ;  /* 0x00006e80ff3177ac */ /* 0x000e620008000800 */
[----:B------:R-:W-:Y:S01]  /*54e0*/  UIADD3 UR56, UPT, UPT, UR44, 0x200, URZ ;  /* 0x000002002c387890 */ /* 0x000fe2000fffe0ff */
[----:B---3--:R-:W-:-:S11]  /*54f0*/  IMAD.IADD R37, R0, 0x1, R37 ;  /* 0x0000000100257824 */ /* 0x008fd600078e0225 */
.L_x_111:
[----:B------:R-:W-:Y:S02]  /*5500*/  LEA R3, R82, UR44, 0x3 ;  /* 0x0000002c52037c11 */ /* 0x000fe4000f8e18ff */
[----:B------:R-:W-:Y:S02]  /*5510*/  SHF.L.U32 R0, R84, 0x1f, RZ ;  /* 0x0000001f54007819 */ /* 0x000fe400000006ff */
[----:B-1----:R-:W-:Y:S02]  /*5520*/  LEA R4, R82, UR44, 0x4 ;  /* 0x0000002c52047c11 */ /* 0x002fe4000f8e20ff */
[----:B------:R-:W3:Y:S02]  /*5530*/  SYNCS.PHASECHK.TRANS64.TRYWAIT P0, [R3+URZ+0xf0], R0 ;  /* 0x0000f000030075a7 */ /* 0x000ee400080011ff */
[----:B--23--:R-:W-:Y:S05]  /*5540*/  @!P0 BRA `(.L_x_94) ;  /* 0x0000002400988947 */ /* 0x00cfea0003800000 */
.L_x_161:
[----:B------:R-:W1:Y:S01]  /*5550*/  LDS.128 R4, [R4+0x180] ;  /* 0x0001800004047984 */ /* 0x000e620000000c00 */
[----:B------:R-:W-:Y:S01]  /*5560*/  UISETP.GE.AND UP0, UPT, UR40, 0x1, UPT ;  /* 0x000000012800788c */ /* 0x000fe2000bf06270 */
[----:B------:R-:W-:Y:S01]  /*5570*/  @!PT LDS RZ, [RZ] ;  /* 0x00000000fffff984 */ /* 0x000fe20000000800 */
[----:B------:R-:W-:Y:S01]  /*5580*/  @!PT LDS RZ, [RZ] ;  /* 0x00000000fffff984 */ /* 0x000fe20000000800 */
[----:B------:R-:W-:Y:S01]  /*5590*/  @!PT LDS RZ, [RZ] ;  /* 0x00000000fffff984 */ /* 0x000fe20000000800 */
[----:B------:R-:W-:Y:S01]  /*55a0*/  @!PT LDS RZ, [RZ] ;  /* 0x00000000fffff984 */ /* 0x000fe20000000800 */
[----:B------:R2:W-:Y:S06]  /*55b0*/  MEMBAR.ALL.CTA ;  /* 0x0000000000007992 */ /* 0x0005ec0000008000 */
[----:B--2---:R-:W2:Y:S01]  /*55c0*/  FENCE.VIEW.ASYNC.S ;  /* 0x00000000000073c6 */ /* 0x004ea20000000000 */
[----:B-1----:R-:W-:Y:S11]  /*55d0*/  LOP3.LUT P0, RZ, R6, 0x1, RZ, 0xc0, !PT ;  /* 0x0000000106ff7812 */ /* 0x002ff6000780c0ff */
[----:B------:R-:W-:Y:S02]  /*55e0*/  @!UPT UIADD3 URZ, UPT, UPT, URZ, URZ, URZ ;  /* 0x000000fffffff290 */ /* 0x000fe4000fffe0ff */
[----:B--2---:R-:W-:Y:S01]  /*55f0*/  VOTEU.ANY UP1, P0 ;  /* 0x0000000000ff7886 */ /* 0x004fe20000020100 */
[----:B------:R-:W-:Y:S01]  /*5600*/  PLOP3.LUT P0, PT, PT, PT, UP1, 0x80, 0x8 ;  /* 0x000000000008781c */ /* 0x000fe20003f0f018 */
[----:B------:R-:W-:Y:S11]  /*5610*/  UP2UR UR47, UPR, URZ, 0x2 ;  /* 0x00000002ff2f7883 */ /* 0x000ff60008000000 */
[----:B------:R-:W-:Y:S01]  /*5620*/  @!UPT UIADD3 URZ, UPT, UPT, URZ, URZ, URZ ;  /* 0x000000fffffff290 */ /* 0x000fe2000fffe0ff */
        /* <DEDUP_REMOVED lines=13> */
[----:B------:R-:W2:Y:S01]  /*5700*/  LDCU UR12, c[0x0][0xb20] ;  /* 0x00016400ff0c77ac */ /* 0x000ea20008000800 */
[----:B------:R-:W-:Y:S02]  /*5710*/  UIMAD.WIDE.U32 UR4, UR49, UR55, URZ ;  /* 0x00000037310472a5 */ /* 0x000fe4000f8e00ff */
[----:B------:R-:W-:Y:S02]  /*5720*/  UIMAD.WIDE.U32 UR6, UR50, UR52, URZ ;  /* 0x00000034320672a5 */ /* 0x000fe4000f8e00ff */
[----:B------:R-:W-:Y:S02]  /*5730*/  UISETP.NE.AND UP0, UPT, UR54, 0x1, UPT ;  /* 0x000000013600788c */ /* 0x000fe4000bf05270 */
[----:B------:R-:W-:Y:S02]  /*5740*/  UIMAD.WIDE.U32 UR8, UR37, UR55, URZ ;  /* 0x00000037250872a5 */ /* 0x000fe4000f8e00ff */
[----:B------:R-:W-:Y:S02]  /*5750*/  UIMAD.WIDE.U32 UR10, UR38, UR52, URZ ;  /* 0x00000034260a72a5 */ /* 0x000fe4000f8e00ff */
[----:B------:R-:W-:Y:S02]  /*5760*/  UISETP.NE.AND UP1, UPT, UR41, 0x1, UPT ;  /* 0x000000012900788c */ /* 0x000fe4000bf25270 */
[----:B------:R-:W-:Y:S01]  /*5770*/  UISETP.NE.AND UP2, UPT, UR40, 0x1, UPT ;  /* 0x000000012800788c */ /* 0x000fe2000bf45270 */
[----:B------:R-:W-:Y:S02]  /*5780*/  UMOV UR4, UR5 ;  /* 0x0000000500047c82 */ /* 0x000fe40008000000 */
[----:B--2---:R-:W-:Y:S03]  /*5790*/  USHF.R.U32.HI UR5, URZ, UR12, UR4 ;  /* 0x0000000cff057299 */ /* 0x004fe60008011604 */
[----:B------:R-:W-:Y:S02]  /*57a0*/  UMOV UR4, UR7 ;  /* 0x0000000700047c82 */ /* 0x000fe40008000000 */
[----:B------:R-:W-:Y:S02]  /*57b0*/  USHF.R.U32.HI UR7, URZ, UR53, UR4 ;  /* 0x00000035ff077299 */ /* 0x000fe40008011604 */
[----:B------:R-:W-:Y:S02]  /*57c0*/  USEL UR4, UR49, UR5, !UP0 ;  /* 0x0000000531047287 */ /* 0x000fe4000c000000 */
[----:B------:R-:W-:Y:S01]  /*57d0*/  USEL UR7, UR50, UR7, !UP1 ;  /* 0x0000000732077287 */ /* 0x000fe2000c800000 */
[----:B------:R-:W-:Y:S01]  /*57e0*/  UMOV UR5, UR9 ;  /* 0x0000000900057c82 */ /* 0x000fe20008000000 */
[----:B------:R-:W-:Y:S02]  /*57f0*/  UIMAD.WIDE.U32 UR8, UR4, UR42, URZ ;  /* 0x0000002a040872a5 */ /* 0x000fe4000f8e00ff */
[----:B------:R-:W-:Y:S03]  /*5800*/  USHF.R.U32.HI UR6, URZ, UR12, UR5 ;  /* 0x0000000cff067299 */ /* 0x000fe60008011605 */
[----:B------:R-:W-:Y:S01]  /*5810*/  UMOV UR5, UR11 ;  /* 0x0000000b00057c82 */ /* 0x000fe20008000000 */
[----:B------:R-:W-:Y:S02]  /*5820*/  UIMAD.WIDE.U32 UR10, UR7, UR42, URZ ;  /* 0x0000002a070a72a5 */ /* 0x000fe4000f8e00ff */
[----:B------:R-:W-:Y:S02]  /*5830*/  USHF.R.U32.HI UR12, URZ, UR53, UR5 ;  /* 0x00000035ff0c7299 */ /* 0x000fe40008011605 */
[----:B------:R-:W-:Y:S01]  /*5840*/  USEL UR6, UR37, UR6, !UP0 ;  /* 0x0000000625067287 */ /* 0x000fe2000c000000 */
[----:B------:R-:W-:Y:S02]  /*5850*/  UMOV UR5, UR9 ;  /* 0x0000000900057c82 */ /* 0x000fe40008000000 */
[----:B------:R-:W-:Y:S01]  /*5860*/  UMOV UR10, UR11 ;  /* 0x0000000b000a7c82 */ /* 0x000fe20008000000 */
[----:B------:R-:W-:Y:S02]  /*5870*/  @UP2 USHF.R.U32.HI UR4, URZ, UR43, UR5 ;  /* 0x0000002bff042299 */ /* 0x000fe40008011605 */
[----:B------:R-:W-:Y:S02]  /*5880*/  @UP2 USHF.R.U32.HI UR7, URZ, UR43, UR10 ;  /* 0x0000002bff072299 */ /* 0x000fe4000801160a */
[----:B------:R-:W-:Y:S02]  /*5890*/  UIMAD UR4, UR40, UR4, URZ ;  /* 0x00000004280472a4 */ /* 0x000fe4000f8e02ff */
[----:B------:R-:W-:Y:S02]  /*58a0*/  UIMAD.WIDE.U32 UR10, UR6, UR42, URZ ;  /* 0x0000002a060a72a5 */ /* 0x000fe4000f8e00ff */
[----:B------:R-:W-:Y:S02]  /*58b0*/  USEL UR5, UR38, UR12, !UP1 ;  /* 0x0000000c26057287 */ /* 0x000fe4000c800000 */
[----:B------:R-:W-:Y:S02]  /*58c0*/  UIMAD UR8, UR40, UR7, URZ ;  /* 0x00000007280872a4 */ /* 0x000fe4000f8e02ff */
[----:B------:R-:W-:Y:S03]  /*58d0*/  UISETP.GE.AND UP0, UPT, UR6, UR4, UPT ;  /* 0x000000040600728c */ /* 0x000fe6000bf06270 */
[----:B------:R-:W-:Y:S01]  /*58e0*/  UMOV UR4, UR11 ;  /* 0x0000000b00047c82 */ /* 0x000fe20008000000 */
[----:B------:R-:W-:Y:S02]  /*58f0*/  UISETP.GE.OR UP0, UPT, UR5, UR8, UP0 ;  /* 0x000000080500728c */ /* 0x000fe40008706670 */
[----:B------:R-:W-:Y:S02]  /*5900*/  USHF.R.U32.HI UR4, URZ, UR43, UR4 ;  /* 0x0000002bff047299 */ /* 0x000fe40008011604 */
[----:B------:R-:W-:Y:S02]  /*5910*/  UIMAD.WIDE.U32 UR8, UR5, UR42, URZ ;  /* 0x0000002a050872a5 */ /* 0x000fe4000f8e00ff */
[----:B------:R-:W-:Y:S02]  /*5920*/  USEL UR11, UR6, UR4, !UP2 ;  /* 0x00000004060b7287 */ /* 0x000fe4000d000000 */
[----:B------:R-:W-:Y:S02]  /*5930*/  UIADD3 UR8, UPT, UPT, -UR5, URZ, URZ ;  /* 0x000000ff05087290 */ /* 0x000fe4000fffe1ff */
[----:B------:R-:W-:Y:S01]  /*5940*/  UIADD3 UR10, UPT, UPT, -UR11, URZ, URZ ;  /* 0x000000ff0b0a7290 */ /* 0x000fe2000fffe1ff */
[----:B------:R-:W-:Y:S01]  /*5950*/  @!UP0 UMOV UR4, UR9 ;  /* 0x0000000900048c82 */ /* 0x000fe20008000000 */
[----:B------:R-:W-:Y:S02]  /*5960*/  UIADD3 UR9, UPT, UPT, -UR6, URZ, URZ ;  /* 0x000000ff06097290 */ /* 0x000fe4000fffe1ff */
[----:B------:R-:W-:Y:S02]  /*5970*/  @!UP0 USHF.R.U32.HI UR4, URZ, UR43, UR4 ;  /* 0x0000002bff048299 */ /* 0x000fe40008011604 */
[----:B------:R-:W-:Y:S02]  /*5980*/  UIMAD UR10, UR40, UR10, UR6 ;  /* 0x0000000a280a72a4 */ /* 0x000fe4000f8e0206 */
[----:B------:R-:W-:Y:S04]  /*5990*/  @!UP0 USEL UR4, UR5, UR4, !UP2 ;  /* 0x0000000405048287 */ /* 0x000fe8000d000000 */
[----:B------:R-:W-:Y:S02]  /*59a0*/  @!UP0 UIMAD UR10, UR7, UR10, UR4 ;  /* 0x0000000a070a82a4 */ /* 0x000fe4000f8e0204 */
[----:B------:R-:W-:Y:S02]  /*59b0*/  @!UP0 UIADD3 UR11, UPT, UPT, UR11, -UR4, URZ ;  /* 0x800000040b0b8290 */ /* 0x000fe4000fffe0ff */
[----:B------:R-:W-:Y:S02]  /*59c0*/  UIMAD UR7, UR41, UR8, UR38 ;  /* 0x00000008290772a4 */ /* 0x000fe4000f8e0226 */
[----:B------:R-:W-:Y:S02]  /*59d0*/  @!UP0 UIMAD UR6, UR11, UR40, UR5 ;  /* 0x000000280b0682a4 */ /* 0x000fe4000f8e0205 */
[----:B------:R-:W-:Y:S01]  /*59e0*/  UIMAD UR4, UR54, UR9, UR37 ;  /* 0x00000009360472a4 */ /* 0x000fe2000f8e0225 */
[----:B------:R-:W-:Y:S02]  /*59f0*/  @!UP0 UMOV UR5, UR10 ;  /* 0x0000000a00058c82 */ /* 0x000fe40008000000 */
[----:B------:R-:W-:Y:S02]  /*5a00*/  UIMAD UR38, UR5, UR41, UR7 ;  /* 0x00000029052672a4 */ /* 0x000fe4000f8e0207 */
[----:B------:R-:W-:Y:S11]  /*5a10*/  UIMAD UR37, UR6, UR54, UR4 ;  /* 0x00000036062572a4 */ /* 0x000ff6000f8e0204 */
[----:B------:R-:W-:Y:S01]  /*5a20*/  @!UPT UIADD3 URZ, UPT, UPT, URZ, URZ, URZ ;  /* 0x000000fffffff290 */ /* 0x000fe2000fffe0ff */
.L_x_95:
[----:B------:R-:W-:Y:S01]  /*5a30*/  UISETP.NE.AND UP0, UPT, UR39, 0x1, UPT ;  /* 0x000000012700788c */ /* 0x000fe2000bf05270 */
[----:B------:R-:W-:Y:S10]  /*5a40*/  IADD3 R82, PT, PT, R82, 0x1, RZ ;  /* 0x0000000152527810 */ /* 0x000ff40007ffe0ff */
[----:B------:R-:W2:Y:S01]  /*5a50*/  @!UP0 LDCU.128 UR12, c[0x0][0xb10] ;  /* 0x00016200ff0c87ac */ /* 0x000ea20008000c00 */
[----:B------:R-:W3:Y:S01]  /*5a60*/  @!UP0 LDCU UR5, c[0x0][0xb0c] ;  /* 0x00016180ff0587ac */ /* 0x000ee20008000800 */
[----:B------:R-:W4:Y:S01]  /*5a70*/  @!UP0 LDCU UR10, c[0x0][0xb20] ;  /* 0x00016400ff0a87ac */ /* 0x000f220008000800 */
[----:B--2---:R-:W-:Y:S02]  /*5a80*/  UIMAD.WIDE.U32 UR8, UR38, UR12, URZ ;  /* 0x0000000c260872a5 */ /* 0x004fe4000f8e00ff */
[----:B------:R-:W-:Y:S02]  /*5a90*/  UIMAD.WIDE.U32 UR6, UR37, UR15, URZ ;  /* 0x0000000f250672a5 */ /* 0x000fe4000f8e00ff */
[----:B------:R-:W-:Y:S03]  /*5aa0*/  @!UP0 UISETP.NE.AND UP1, UPT, UR14, 0x1, UPT ;  /* 0x000000010e00888c */ /* 0x000fe6000bf25270 */
[----:B------:R-:W-:Y:S01]  /*5ab0*/  @!UP0 UMOV UR4, UR9 ;  /* 0x0000000900048c82 */ /* 0x000fe20008000000 */
[----:B---3--:R-:W-:Y:S02]  /*5ac0*/  @!UP0 UISETP.NE.AND UP2, UPT, UR5, 0x1, UPT ;  /* 0x000000010500888c */ /* 0x008fe4000bf45270 */
[----:B------:R-:W-:Y:S01]  /*5ad0*/  @!UP0 USHF.R.U32.HI UR4, URZ, UR13, UR4 ;  /* 0x0000000dff048299 */ /* 0x000fe20008011604 */
[----:B------:R-:W-:Y:S02]  /*5ae0*/  @!UP0 UMOV UR6, UR7 ;  /* 0x0000000700068c82 */ /* 0x000fe40008000000 */
[----:B----4-:R-:W-:Y:S02]  /*5af0*/  @!UP0 USHF.R.U32.HI UR6, URZ, UR10, UR6 ;  /* 0x0000000aff068299 */ /* 0x010fe40008011606 */
[----:B------:R-:W-:Y:S02]  /*5b00*/  @!UP0 USEL UR7, UR38, UR4, !UP2 ;  /* 0x0000000426078287 */ /* 0x000fe4000d000000 */
[----:B------:R-:W-:Y:S04]  /*5b10*/  @!UP0 USEL UR6, UR37, UR6, !UP1 ;  /* 0x0000000625068287 */ /* 0x000fe8000c800000 */
[----:B------:R-:W-:Y:S02]  /*5b20*/  @!UP0 UIADD3 UR4, UPT, UPT, -UR7, UR6, URZ ;  /* 0x0000000607048290 */ /* 0x000fe4000fffe1ff */
[----:B------:R-:W-:Y:S02]  /*5b30*/  @!UP0 UIADD3 UR6, UPT, UPT, UR7, -UR6, URZ ;  /* 0x8000000607068290 */ /* 0x000fe4000fffe0ff */
[----:B------:R-:W-:Y:S02]  /*5b40*/  @!UP0 UIMAD UR38, UR4, UR5, UR38 ;  /* 0x00000005042682a4 */ /* 0x000fe4000f8e0226 */
[----:B------:R-:W-:Y:S02]  /*5b50*/  @!UP0 UIMAD UR37, UR6, UR14, UR37 ;  /* 0x0000000e062582a4 */ /* 0x000fe4000f8e0225 */
[----:B------:R-:W-:Y:S09]  /*5b60*/  ULOP3.LUT UP0, URZ, UR56, 0x1b0, URZ, 0xc0, !UPT ;  /* 0x000001b038ff7892 */ /* 0x000ff2000f80c0ff */
[----:B------:R-:W-:Y:S05]  /*5b70*/  BRA.U !UP0, `(.L_x_96) ;  /* 0x0000000108407547 */ /* 0x000fea000b800000 */
[----:B------:R-:W2:Y:S01]  /*5b80*/  LDCU.64 UR8, c[0x4][0x80] ;  /* 0x01001000ff0877ac */ /* 0x000ea20008000a00 */
[----:B------:R-:W-:Y:S01]  /*5b90*/  MOV R3, 0x0 ;  /* 0x0000000000037802 */ /* 0x000fe20000000f00 */
[----:B------:R-:W-:Y:S02]  /*5ba0*/  HFMA2 R12, -RZ, RZ, 0, 5.9604644775390625e-08 ;  /* 0x00000001ff0c7431 */ /* 0x000fe400000001ff */
[----:B------:R-:W-:Y:S02]  /*5bb0*/  IMAD.MOV.U32 R8, RZ, RZ, 0x70 ;  /* 0x00000070ff087424 */ /* 0x000fe400078e00ff */
[----:B------:R-:W-:Y:S01]  /*5bc0*/  IMAD.MOV.U32 R13, RZ, RZ, RZ ;  /* 0x000000ffff0d7224 */ /* 0x000fe200078e00ff */
[----:B------:R-:W3:Y:S01]  /*5bd0*/  LDCU.64 UR6, c[0x4][0x88] ;  /* 0x01001100ff0677ac */ /* 0x000ee20008000a00 */
[----:B------:R-:W4:Y:S01]  /*5be0*/  LDC.64 R2, c[0x4][R3] ;  /* 0x0100000003027b82 */ /* 0x000f220000000a00 */
[----:B------:R-:W1:Y:S01]  /*5bf0*/  LDCU.64 UR4, c[0x4][0x8] ;  /* 0x01000100ff0477ac */ /* 0x000e620008000a00 */
[----:B--2---:R-:W-:Y:S01]  /*5c00*/  MOV R5, UR9 ;  /* 0x0000000900057c02 */ /* 0x004fe20008000f00 */
[----:B------:R-:W-:Y:S01]  /*5c10*/  IMAD.U32 R4, RZ, RZ, UR8 ;  /* 0x00000008ff047e24 */ /* 0x000fe2000f8e00ff */
[----:B---3--:R-:W-:Y:S01]  /*5c20*/  MOV R7, UR7 ;  /* 0x0000000700077c02 */ /* 0x008fe20008000f00 */
[----:B------:R-:W-:Y:S01]  /*5c30*/  IMAD.U32 R6, RZ, RZ, UR6 ;  /* 0x00000006ff067e24 */ /* 0x000fe2000f8e00ff */
[----:B-1----:R-:W-:Y:S01]  /*5c40*/  MOV R11, UR5 ;  /* 0x00000005000b7c02 */ /* 0x002fe20008000f00 */
[----:B------:R-:W-:Y:S02]  /*5c50*/  IMAD.U32 R10, RZ, RZ, UR4 ;  /* 0x00000004ff0a7e24 */ /* 0x000fe4000f8e00ff */
[----:B------:R-:W-:Y:S07]  /*5c60*/  LEPC R20, `(.L_x_96) ;  /* 0x000000001014794e */ /* 0x000fee0000000000 */
[----:B----45:R-:W-:Y:S05]  /*5c70*/  CALL.ABS.NOINC R2 ;  /* 0x0000000002007343 */ /* 0x030fea0003c00000 */
.L_x_96:
[----:B------:R-:W-:Y:S01]  /*5c80*/  LOP3.LUT P0, RZ, R86, 0x1b0, RZ, 0xc0, !PT ;  /* 0x000001b056ff7812 */ /* 0x000fe2000780c0ff */
[----:B------:R-:W-:Y:S11]  /*5c90*/  BSSY.RECONVERGENT B6, `(.L_x_97) ;  /* 0x0000013000067945 */ /* 0x000ff60003800200 */
[----:B------:R-:W-:Y:S01]  /*5ca0*/  @!UPT UIADD3 URZ, UPT, UPT, URZ, URZ, URZ ;  /* 0x000000fffffff290 */ /* 0x000fe2000fffe0ff */
[----:B------:R-:W-:Y:S05]  /*5cb0*/  @!P0 BRA `(.L_x_98) ;  /* 0x0000000000408947 */ /* 0x000fea0003800000 */
        /* <DEDUP_REMOVED lines=16> */
.L_x_98:
[----:B------:R-:W-:Y:S05]  /*5dc0*/  BSYNC.RECONVERGENT B6 ;  /* 0x0000000000067941 */ /* 0x000fea0003800200 */
.L_x_97:
[----:B------:R-:W-:Y:S01]  /*5dd0*/  ISETP.NE.U32.AND P3, PT, R76, RZ, PT ;  /* 0x000000ff4c00720c */ /* 0x000fe20003f65070 */
[----:B------:R-:W-:Y:S01]  /*5de0*/  UISETP.NE.AND UP1, UPT, UR61, URZ, UPT ;  /* 0x000000ff3d00728c */ /* 0x000fe2000bf25270 */
[----:B------:R-:W-:Y:S02]  /*5df0*/  ISETP.NE.U32.AND P4, PT, R72, RZ, PT ;  /* 0x000000ff4800720c */ /* 0x000fe40003f85070 */
[----:B------:R-:W-:Y:S02]  /*5e00*/  ISETP.NE.AND.EX P3, PT, R77, RZ, PT, P3 ;  /* 0x000000ff4d00720c */ /* 0x000fe40003f65330 */
[----:B------:R-:W-:Y:S02]  /*5e10*/  PLOP3.LUT P1, PT, PT, PT, PT, 0x8, 0x80 ;  /* 0x000000000080781c */ /* 0x000fe40003f2e170 */
[----:B------:R-:W-:Y:S02]  /*5e20*/  PLOP3.LUT P0, PT, PT, PT, UP1, 0x80, 0x8 ;  /* 0x000000000008781c */ /* 0x000fe40003f0f018 */
[----:B------:R-:W-:Y:S02]  /*5e30*/  ISETP.NE.AND.EX P4, PT, R73, RZ, PT, P4 ;  /* 0x000000ff4900720c */ /* 0x000fe40003f85340 */
[----:B------:R-:W2:Y:S09]  /*5e40*/  @UP1 LDCU.64 UR4, c[0x0][0x888] ;  /* 0x00011100ff0417ac */ /* 0x000eb20008000a00 */
[----:B------:R-:W-:Y:S01]  /*5e50*/  @P0 PLOP3.LUT P1, PT, P3, PT, PT, 0x80, 0x8 ;  /* 0x000000000008081c */ /* 0x000fe20001f2f070 */
[----:B--2---:R-:W-:Y:S04]  /*5e60*/  @UP1 UISETP.NE.U32.AND UP0, UPT, UR4, URZ, UPT ;  /* 0x000000ff0400128c */ /* 0x004fe8000bf05070 */
[----:B------:R-:W-:Y:S04]  /*5e70*/  @UP1 UISETP.NE.AND.EX UP0, UPT, UR5, URZ, UPT, UP0 ;  /* 0x000000ff0500128c */ /* 0x000fe8000bf05300 */
[----:B------:R-:W-:Y:S01]  /*5e80*/  @UP1 USEL UR4, URZ, 0xffffffff, UP0 ;  /* 0xffffffffff041887 */ /* 0x000fe20008000000 */
[----:B------:R-:W-:Y:S11]  /*5e90*/  @!P3 BRA `(.L_x_99) ;  /* 0x000000000030b947 */ /* 0x000ff60003800000 */
[----:B------:R-:W-:Y:S01]  /*5ea0*/  ISETP.NE.U32.AND P2, PT, R74, RZ, PT ;  /* 0x000000ff4a00720c */ /* 0x000fe20003f45070 */
[----:B------:R-:W2:Y:S01]  /*5eb0*/  LDCU.64 UR6, c[0x0][0x358] ;  /* 0x00006b00ff0677ac */ /* 0x000ea20008000a00 */
[----:B------:R-:W-:Y:S02]  /*5ec0*/  IMAD.MOV.U32 R80, RZ, RZ, 0x1 ;  /* 0x00000001ff507424 */ /* 0x000fe400078e00ff */
[----:B------:R-:W-:Y:S11]  /*5ed0*/  ISETP.NE.AND.EX P2, PT, R75, RZ, PT, P2 ;  /* 0x000000ff4b00720c */ /* 0x000ff60003f45320 */
[----:B------:R-:W-:Y:S02]  /*5ee0*/  @!UPT UIADD3 URZ, UPT, UPT, URZ, URZ, URZ ;  /* 0x000000fffffff290 */ /* 0x000fe4000fffe0ff */
[----:B------:R-:W3:Y:S01]  /*5ef0*/  @P2 LDC.64 R2, c[0x0][0x888] ;  /* 0x00022200ff022b82 */ /* 0x000ee20000000a00 */
[----:B-1----:R-:W-:Y:S04]  /*5f00*/  @P2 IMAD R0, R76, UR36, RZ ;  /* 0x000000244c002c24 */ /* 0x002fe8000f8e02ff */
[----:B---3--:R-:W-:Y:S04]  /*5f10*/  @P2 IMAD.WIDE R2, R0, 0x4, R2 ;  /* 0x0000000400022825 */ /* 0x008fe800078e0202 */
[----:B------:R-:W-:Y:S01]  /*5f20*/  HFMA2 R0, -RZ, RZ, 0, 5.9604644775390625e-08 ;  /* 0x00000001ff007431 */ /* 0x000fe200000001ff */
[----:B--2--5:R2:W5:Y:S04]  /*5f30*/  @P2 LDG.E R39, desc[UR6][R2.64] ;  /* 0x0000000602272981 */ /* 0x024568000c1e1900 */
[----:B------:R-:W-:Y:S01]  /*5f40*/  @!P2 PRMT R80, R0, 0x7610, R80 ;  /* 0x000076100050a816 */ /* 0x000fe20000000050 */
[----:B--2---:R-:W3:Y:S06]  /*5f50*/  @!P2 LDC R39, c[0x0][0x880] ;  /* 0x00022000ff27ab82 */ /* 0x004eec0000000800 */
.L_x_99:
[----:B------:R-:W-:Y:S05]  /*5f60*/  @!P4 BRA `(.L_x_100) ;  /* 0x000000000024c947 */ /* 0x000fea0003800000 */
[----:B------:R-:W-:Y:S01]  /*5f70*/  ISETP.NE.U32.AND P2, PT, R70, RZ, PT ;  /* 0x000000ff4600720c */ /* 0x000fe20003f45070 */
[----:B------:R-:W2:Y:S03]  /*5f80*/  LDCU.64 UR6, c[0x0][0x358] ;  /* 0x00006b00ff0677ac */ /* 0x000ea60008000a00 */
[----:B------:R-:W-:Y:S11]  /*5f90*/  ISETP.NE.AND.EX P2, PT, R71, RZ, PT, P2 ;  /* 0x000000ff4700720c */ /* 0x000ff60003f45320 */
[----:B------:R-:W-:Y:S02]  /*5fa0*/  @!UPT UIADD3 URZ, UPT, UPT, URZ, URZ, URZ ;  /* 0x000000fffffff290 */ /* 0x000fe4000fffe0ff */
[----:B------:R-:W4:Y:S01]  /*5fb0*/  @P2 LDC.64 R2, c[0x0][0x8a8] ;  /* 0x00022a00ff022b82 */ /* 0x000f220000000a00 */
[----:B-1----:R-:W-:Y:S04]  /*5fc0*/  @P2 IMAD R0, R72, UR36, RZ ;  /* 0x0000002448002c24 */ /* 0x002fe8000f8e02ff */
[----:B----4-:R-:W-:Y:S05]  /*5fd0*/  @P2 IMAD.WIDE R2, R0, 0x4, R2 ;  /* 0x0000000400022825 */ /* 0x010fea00078e0202 */
[----:B--2--5:R2:W5:Y:S02]  /*5fe0*/  @P2 LDG.E R38, desc[UR6][R2.64] ;  /* 0x0000000602262981 */ /* 0x024564000c1e1900 */
[----:B--2---:R-:W4:Y:S02]  /*5ff0*/  @!P2 LDC R38, c[0x0][0x8a0] ;  /* 0x00022800ff26ab82 */ /* 0x004f240000000800 */
.L_x_100:
[----:B---3-5:R-:W-:Y:S01]  /*6000*/  @P0 ISETP.NE.AND P4, PT, R39, RZ, PT ;  /* 0x000000ff2700020c */ /* 0x028fe20003f85270 */
[----:B-1----:R-:W-:Y:S01]  /*6010*/  IMAD.U32 R0, RZ, RZ, UR4 ;  /* 0x00000004ff007e24 */ /* 0x002fe2000f8e00ff */
[----:B------:R-:W-:Y:S01]  /*6020*/  @P0 LOP3.LUT P2, RZ, R80, 0xff, RZ, 0xc0, !PT ;  /* 0x000000ff50ff0812 */ /* 0x000fe2000784c0ff */
[----:B------:R-:W-:Y:S01]  /*6030*/  BSSY B1, `(.L_x_101) ;  /* 0x0000039000017945 */ /* 0x000fe20003800000 */
[----:B------:R-:W-:Y:S02]  /*6040*/  @P0 SEL R2, RZ, 0xffffffff, P4 ;  /* 0xffffffffff020807 */ /* 0x000fe40002000000 */
[----:B------:R-:W-:Y:S02]  /*6050*/  CS2R R46, SRZ ;  /* 0x00000000002e7805 */ /* 0x000fe4000001ff00 */
[----:B------:R-:W-:Y:S02]  /*6060*/  LEA R16, R36, UR44, 0x3 ;  /* 0x0000002c24107c11 */ /* 0x000fe4000f8e18ff */
[----:B------:R-:W-:Y:S02]  /*6070*/  CS2R R44, SRZ ;  /* 0x00000000002c7805 */ /* 0x000fe4000001ff00 */
[----:B------:R-:W-:Y:S02]  /*6080*/  @P1 SEL R2, R0, R2, !P2 ;  /* 0x0000000200021207 */ /* 0x000fe40005000000 */
[----:B------:R-:W-:Y:S02]  /*6090*/  CS2R R42, SRZ ;  /* 0x00000000002a7805 */ /* 0x000fe4000001ff00 */
[----:B------:R-:W-:Y:S02]  /*60a0*/  SHF.L.U32 R3, R85, 0x1f, RZ ;  /* 0x0000001f55037819 */ /* 0x000fe400000006ff */
[----:B------:R-:W-:Y:S02]  /*60b0*/  CS2R R40, SRZ ;  /* 0x0000000000287805 */ /* 0x000fe4000001ff00 */
[----:B------:R-:W-:Y:S02]  /*60c0*/  @P0 LOP3.LUT R2, R2, 0x1, RZ, 0xc0, !PT ;  /* 0x0000000102020812 */ /* 0x000fe400078ec0ff */
[----:B------:R-:W-:Y:S02]  /*60d0*/  PLOP3.LUT P5, PT, PT, PT, PT, 0x8, 0x80 ;  /* 0x000000000080781c */ /* 0x000fe40003fae170 */
[----:B------:R-:W-:Y:S02]  /*60e0*/  ISETP.NE.U32.OR P1, PT, R2, 0x1, !P0 ;  /* 0x000000010200780c */ /* 0x000fe40004725470 */
[----:B------:R-:W-:Y:S11]  /*60f0*/  LEA.HI R2, R36, R36, RZ, 0x1 ;  /* 0x0000002424027211 */ /* 0x000ff600078f08ff */
[----:B------:R-:W-:Y:S04]  /*6100*/  @P1 SHF.L.U32 R0, R83, 0x1f, RZ ;  /* 0x0000001f53001819 */ /* 0x000fe800000006ff */
[----:B------:R1:W2:Y:S01]  /*6110*/  @P1 SYNCS.PHASECHK.TRANS64.TRYWAIT P0, [UR44+0xd0], R0 ;  /* 0x0000d000ff0015a7 */ /* 0x0002a2000800112c */
[----:B------:R3:W3:Y:S01]  /*6120*/  SYNCS.PHASECHK.TRANS64.TRYWAIT P4, [R16+URZ+0x110], R3 ;  /* 0x00011003100075a7 */ /* 0x0006e200080811ff */
[C---:B-1----:R-:W-:Y:S01]  /*6130*/  IMAD.SHL.U32 R0, R2.reuse, 0x20, RZ ;  /* 0x0000002002007824 */ /* 0x042fe200078e00ff */
[----:B------:R-:W-:Y:S04]  /*6140*/  LOP3.LUT R2, R2, 0xffe, RZ, 0xc0, !PT ;  /* 0x00000ffe02027812 */ /* 0x000fe800078ec0ff */
[----:B------:R-:W-:Y:S01]  /*6150*/  LOP3.LUT R0, R0, 0xffffffc0, RZ, 0xc0, !PT ;  /* 0xffffffc000007812 */ /* 0x000fe200078ec0ff */
[----:B------:R-:W-:Y:S04]  /*6160*/  IMAD.IADD R2, R36, 0x1, -R2 ;  /* 0x0000000124027824 */ /* 0x000fe800078e0a02 */
[----:B------:R-:W-:Y:S04]  /*6170*/  IMAD.IADD R0, R37, 0x1, R0 ;  /* 0x0000000125007824 */ /* 0x000fe800078e0200 */
[----:B------:R-:W-:Y:S01]  /*6180*/  IMAD R2, R2, 0x100000, R0 ;  /* 0x0010000002027824 */ /* 0x000fe200078e0200 */
[----:B--2---:R-:W-:Y:S01]  /*6190*/  @P1 PLOP3.LUT P5, PT, P0, PT, PT, 0x8, 0x80 ;  /* 0x000000000080181c */ /* 0x004fe200007ae170 */
[----:B------:R-:W-:Y:S01]  /*61a0*/  @!UPT UIADD3 URZ, UPT, UPT, URZ, URZ, URZ ;  /* 0x000000fffffff290 */ /* 0x000fe2000fffe0ff */
[----:B---3--:R-:W-:Y:S11]  /*61b0*/  @!P1 BRA `(.L_x_102) ;  /* 0x0000000000809947 */ /* 0x008ff60003800000 */
[----:B------:R-:W-:Y:S01]  /*61c0*/  ISETP.NE.U32.AND P0, PT, RZ, UR58, PT ;  /* 0x0000003aff007c0c */ /* 0x000fe2000bf05070 */
[----:B------:R-:W-:Y:S01]  /*61d0*/  BSSY B0, `(.L_x_103) ;  /* 0x0000012000007945 */ /* 0x000fe20003800000 */
[----:B------:R-:W-:Y:S02]  /*61e0*/  ISETP.NE.AND P2, PT, R39, RZ, PT ;  /* 0x000000ff2700720c */ /* 0x000fe40003f45270 */
[----:B------:R-:W-:Y:S02]  /*61f0*/  CS2R R42, SRZ ;  /* 0x00000000002a7805 */ /* 0x000fe4000001ff00 */
[----:B------:R-:W-:Y:S02]  /*6200*/  ISETP.NE.AND.EX P0, PT, RZ, UR59, PT, P0 ;  /* 0x0000003bff007c0c */ /* 0x000fe4000bf05300 */
[----:B------:R-:W-:Y:S02]  /*6210*/  CS2R R40, SRZ ;  /* 0x0000000000287805 */ /* 0x000fe4000001ff00 */
[----:B------:R-:W-:Y:S02]  /*6220*/  LOP3.LUT P1, RZ, R80, 0xff, RZ, 0xc0, !PT ;  /* 0x000000ff50ff7812 */ /* 0x000fe4000782c0ff */
[----:B------:R-:W-:Y:S02]  /*6230*/  CS2R R46, SRZ ;  /* 0x00000000002e7805 */ /* 0x000fe4000001ff00 */
[----:B------:R-:W-:Y:S02]  /*6240*/  SEL R0, RZ, 0xffffffff, P2 ;  /* 0xffffffffff007807 */ /* 0x000fe40001000000 */
[----:B------:R-:W-:Y:S02]  /*6250*/  CS2R R44, SRZ ;  /* 0x00000000002c7805 */ /* 0x000fe4000001ff00 */
[----:B------:R-:W-:Y:S04]  /*6260*/  SEL R4, RZ, 0xffffffff, P0 ;  /* 0xffffffffff047807 */ /* 0x000fe80000000000 */
[----:B------:R-:W-:Y:S04]  /*6270*/  @P3 SEL R0, R4, R0, !P1 ;  /* 0x0000000004003207 */ /* 0x000fe80004800000 */
[----:B------:R-:W-:Y:S04]  /*6280*/  LOP3.LUT R0, R0, 0x1, RZ, 0xc0, !PT ;  /* 0x0000000100007812 */ /* 0x000fe800078ec0ff */
[----:B------:R-:W-:Y:S01]  /*6290*/  ISETP.NE.U32.AND P0, PT, R0, 0x1, PT ;  /* 0x000000010000780c */ /* 0x000fe20003f05070 */
[----:B------:R-:W-:Y:S01]  /*62a0*/  @!UPT UIADD3 URZ, UPT, UPT, URZ, URZ, URZ ;  /* 0x000000fffffff290 */ /* 0x000fe2000fffe0ff */
[----:B------:R-:W-:Y:S11]  /*62b0*/  @!P5 BRA `(.L_x_104) ;  /* 0x00000000000cd947 */ /* 0x000ff60003800000 */
[----:B------:R-:W-:Y:S04]  /*62c0*/  SHF.L.U32 R4, R83, 0x1f, RZ ;  /* 0x0000001f53047819 */ /* 0x000fe800000006ff */
[----:B------:R-:W1:Y:S02]  /*62d0*/  SYNCS.PHASECHK.TRANS64.TRYWAIT P1, [UR44+0xd0], R4 ;  /* 0x0000d004ff0075a7 */ /* 0x000e64000802112c */
[----:B-1----:R-:W-:Y:S05]  /*62e0*/  @!P1 BRA `(.L_x_105) ;  /* 0x0000001800449947 */ /* 0x002fea0003800000 */
.L_x_104:
[----:B------:R-:W-:Y:S05]  /*62f0*/  BSYNC B0 ;  /* 0x0000000000007941 */ /* 0x000fea0003800000 */
.L_x_103:
[----:B------:R2:W3:Y:S01]  /*6300*/  @P0 LDS.128 R40, [R79+UR44+0x200] ;  /* 0x0002002c4f280984 */ /* 0x0004e20008000c00 */
[----:B------:R-:W-:Y:S01]  /*6310*/  UIADD3 UR4, UPT, UPT, UR44, 0xd8, URZ ;  /* 0x000000d82c047890 */ /* 0x000fe2000fffe0ff */
[----:B------:R-:W-:Y:S02]  /*6320*/  LOP3.LUT R83, R83, 0x1, RZ, 0x3c, !PT ;  /* 0x0000000153537812 */ /* 0x000fe400078e3cff */
[----:B------:R2:W1:Y:S01]  /*6330*/  @P0 LDS.128 R44, [R78+0x10] ;  /* 0x000010004e2c0984 */ /* 0x0004620000000c00 */
[----:B------:R-:W-:Y:S01]  /*6340*/  UPRMT UR4, UR48, 0x654, UR4 ;  /* 0x0000065430047896 */ /* 0x000fe20008000004 */
[----:B------:R-:W-:Y:S01]  /*6350*/  @!PT LDS RZ, [RZ] ;  /* 0x00000000fffff984 */ /* 0x000fe20000000800 */
[----:B------:R-:W-:Y:S01]  /*6360*/  @!PT LDS RZ, [RZ] ;  /* 0x00000000fffff984 */ /* 0x000fe20000000800 */
[----:B------:R-:W-:Y:S01]  /*6370*/  @!PT LDS RZ, [RZ] ;  /* 0x00000000fffff984 */ /* 0x000fe20000000800 */
[----:B------:R-:W-:Y:S01]  /*6380*/  @!PT LDS RZ, [RZ] ;  /* 0x00000000fffff984 */ /* 0x000fe20000000800 */
[----:B------:R5:W-:Y:S06]  /*6390*/  MEMBAR.ALL.CTA ;  /* 0x0000000000007992 */ /* 0x000bec0000008000 */
[----:B-----5:R-:W5:Y:S02]  /*63a0*/  FENCE.VIEW.ASYNC.S ;  /* 0x00000000000073c6 */ /* 0x020f640000000000 */
[----:B-----5:R-:W-:Y:S03]  /*63b0*/  SYNCS.ARRIVE.TRANS64.RED.A1T0 RZ, [UR4], RZ ;  /* 0x000000ffffff79a7 */ /* 0x020fe60008100404 */
.L_x_102:
[----:B------:R-:W-:Y:S05]  /*63c0*/  BSYNC B1 ;  /* 0x0000000000017941 */ /* 0x000fea0003800000 */
.L_x_101:
[----:B-1----:R-:W-:Y:S04]  /*63d0*/  SHF.R.U32.HI R0, RZ, 0x15, R2 ;  /* 0x00000015ff007819 */ /* 0x002fe80000011602 */
[----:B------:R-:W-:Y:S01]  /*63e0*/  LOP3.LUT P0, RZ, R0, 0x3, R81, 0x48, !PT ;  /* 0x0000000300ff7812 */ /* 0x000fe20007804851 */
[----:B------:R-:W-:Y:S01]  /*63f0*/  @!UPT UIADD3 URZ, UPT, UPT, URZ, URZ, URZ ;  /* 0x000000fffffff290 */ /* 0x000fe2000fffe0ff */
[----:B------:R-:W-:Y:S11]  /*6400*/  @P4 BRA `(.L_x_106) ;  /* 0x0000000000084947 */ /* 0x000ff60003800000 */
[----:B------:R-:W1:Y:S02]  /*6410*/  SYNCS.PHASECHK.TRANS64.TRYWAIT P1, [R16+URZ+0x110], R3 ;  /* 0x00011003100075a7 */ /* 0x000e6400080211ff */
[----:B-1----:R-:W-:Y:S05]  /*6420*/  @!P1 BRA `(.L_x_107) ;  /* 0x00000018000c9947 */ /* 0x002fea0003800000 */
.L_x_106:
[----:B------:R-:W-:Y:S05]  /*6430*/  @!P0 BRA `(.L_x_108) ;  /* 0x0000000000408947 */ /* 0x000fea0003800000 */
[----:B------:R-:W1:Y:S01]  /*6440*/  LDCU.64 UR8, c[0x4][0x70] ;  /* 0x01000e00ff0877ac */ /* 0x000e620008000a00 */
[----:B------:R-:W-:Y:S01]  /*6450*/  MOV R15, 0x0 ;  /* 0x00000000000f7802 */ /* 0x000fe20000000f00 */
[----:B------:R-:W-:Y:S02]  /*6460*/  HFMA2 R12, -RZ, RZ, 0, 5.9604644775390625e-08 ;  /* 0x00000001ff0c7431 */ /* 0x000fe400000001ff */
[----:B------:R-:W-:Y:S02]  /*6470*/  IMAD.MOV.U32 R8, RZ, RZ, 0x192 ;  /* 0x00000192ff087424 */ /* 0x000fe400078e00ff */
[----:B------:R-:W-:Y:S01]  /*6480*/  IMAD.MOV.U32 R13, RZ, RZ, RZ ;  /* 0x000000ffff0d7224 */ /* 0x000fe200078e00ff */
[----:B------:R-:W5:Y:S01]  /*6490*/  LDCU.64 UR6, c[0x4][0x78] ;  /* 0x01000f00ff0677ac */ /* 0x000f620008000a00 */
[----:B------:R-:W2:Y:S01]  /*64a0*/  LDC.64 R14, c[0x4][R15] ;  /* 0x010000000f0e7b82 */ /* 0x000ea20000000a00 */
[----:B------:R-:W3:Y:S01]  /*64b0*/  LDCU.64 UR4, c[0x4][0x10] ;  /* 0x01000200ff0477ac */ /* 0x000ee20008000a00 */
[----:B-1----:R-:W-:Y:S01]  /*64c0*/  MOV R5, UR9 ;  /* 0x0000000900057c02 */ /* 0x002fe20008000f00 */
[----:B------:R-:W-:Y:S01]  /*64d0*/  IMAD.U32 R4, RZ, RZ, UR8 ;  /* 0x00000008ff047e24 */ /* 0x000fe2000f8e00ff */
[----:B-----5:R-:W-:Y:S01]  /*64e0*/  MOV R7, UR7 ;  /* 0x0000000700077c02 */ /* 0x020fe20008000f00 */
[----:B------:R-:W-:Y:S01]  /*64f0*/  IMAD.U32 R6, RZ, RZ, UR6 ;  /* 0x00000006ff067e24 */ /* 0x000fe2000f8e00ff */
[----:B---3--:R-:W-:Y:S01]  /*6500*/  MOV R11, UR5 ;  /* 0x00000005000b7c02 */ /* 0x008fe20008000f00 */
[----:B------:R-:W-:Y:S02]  /*6510*/  IMAD.U32 R10, RZ, RZ, UR4 ;  /* 0x00000004ff0a7e24 */ /* 0x000fe4000f8e00ff */
[----:B------:R-:W-:Y:S07]  /*6520*/  LEPC R20, `(.L_x_108) ;  /* 0x000000001014794e */ /* 0x000fee0000000000 */
[----:B--2-4-:R-:W-:Y:S05]  /*6530*/  CALL.ABS.NOINC R14 ;  /* 0x000000000e007343 */ /* 0x014fea0003c00000 */
.L_x_108:
[----:B------:R-:W-:Y:S01]  /*6540*/  LOP3.LUT P0, RZ, R69, 0x60, RZ, 0xc0, !PT ;  /* 0x0000006045ff7812 */ /* 0x000fe2000780c0ff */
[----:B------:R-:W-:Y:S05]  /*6550*/  WARPSYNC.ALL ;  /* 0x0000000000007948 */ /* 0x000fea0003800000 */
[----:B---3--:R-:W-:Y:S01]  /*6560*/  IMAD.SHL.U32 R66, R41, 0x100, RZ ;  /* 0x0000010029427824 */ /* 0x008fe200078e00ff */
[----:B------:R-:W-:Y:S01]  /*6570*/  R2UR UR4, R2 ;  /* 0x00000000020472ca */ /* 0x000fe200000e0000 */
[----:B------:R-:W-:Y:S01]  /*6580*/  IMAD.SHL.U32 R60, R43, 0x100, RZ ;  /* 0x000001002b3c7824 */ /* 0x000fe200078e00ff */
[----:B------:R-:W-:Y:S01]  /*6590*/  R2UR UR5, R16 ;  /* 0x00000000100572ca */ /* 0x000fe200000e0000 */
[----:B------:R-:W-:Y:S01]  /*65a0*/  IMAD.SHL.U32 R48, R47, 0x100, RZ ;  /* 0x000001002f307824 */ /* 0x000fe200078e00ff */
[C---:B------:R-:W-:Y:S01]  /*65b0*/  SHF.L.U32 R2, R40.reuse, 0x10, RZ ;  /* 0x0000001028027819 */ /* 0x040fe200000006ff */
[----:B------:R-:W-:Y:S01]  /*65c0*/  IMAD.SHL.U32 R54, R45, 0x100, RZ ;  /* 0x000001002d367824 */ /* 0x000fe200078e00ff */
[C---:B------:R-:W-:Y:S01]  /*65d0*/  PRMT R0, R40.reuse, 0x8880, RZ ;  /* 0x0000888028007816 */ /* 0x040fe200000000ff */
[----:B------:R-:W-:Y:S01]  /*65e0*/  BSSY.RECONVERGENT B0, `(.L_x_109) ;  /* 0x000009f000007945 */ /* 0x000fe20003800200 */
[----:B------:R-:W-:Y:S02]  /*65f0*/  SHF.L.U32 R3, R40, 0x8, RZ ;  /* 0x0000000828037819 */ /* 0x000fe400000006ff */
[----:B------:R-:W-:Y:S02]  /*6600*/  SHF.R.S32.HI R2, RZ, 0x18, R2 ;  /* 0x00000018ff027819 */ /* 0x000fe40000011402 */
[----:B------:R-:W-:Y:S01]  /*6610*/  PRMT R68, R41, 0x8880, RZ ;  /* 0x0000888029447816 */ /* 0x000fe200000000ff */
[----:B------:R-:W-:Y:S01]  /*6620*/  LDTM.16dp32bit_t0_t15.x32 R4, tmem[UR4] ;  /* 0x00000004000479ee */ /* 0x000fe20008a80000 */
[----:B------:R-:W1:Y:S01]  /*6630*/  LDTM.16dp32bit_t16_t31.x32 R4, tmem[UR4+0x20] ;  /* 0x00002004000479ee */ /* 0x000e620008aa0000 */
[----:B------:R-:W-:Y:S01]  /*6640*/  NOP ;  /* 0x0000000000007918 */ /* 0x000fe20000000000 */
[----:B------:R-:W-:Y:S01]  /*6650*/  UIADD3 UR4, UPT, UPT, UR5, 0x130, URZ ;  /* 0x0000013005047890 */ /* 0x000fe2000fffe0ff */
[----:B------:R-:W-:Y:S02]  /*6660*/  SHF.R.S32.HI R40, RZ, 0x18, R40 ;  /* 0x00000018ff287819 */ /* 0x000fe40000011428 */
[C---:B------:R-:W-:Y:S01]  /*6670*/  PRMT R65, R42.reuse, 0x8880, RZ ;  /* 0x000088802a417816 */ /* 0x040fe200000000ff */
[----:B------:R-:W-:Y:S01]  /*6680*/  UPRMT UR4, UR48, 0x654, UR4 ;  /* 0x0000065430047896 */ /* 0x000fe20008000004 */
[C---:B------:R-:W-:Y:S02]  /*6690*/  SHF.L.U32 R64, R42.reuse, 0x10, RZ ;  /* 0x000000102a407819 */ /* 0x040fe400000006ff */
[----:B------:R-:W-:Y:S02]  /*66a0*/  SHF.L.U32 R63, R42, 0x8, RZ ;  /* 0x000000082a3f7819 */ /* 0x000fe400000006ff */
[----:B------:R-:W-:Y:S02]  /*66b0*/  SHF.R.S32.HI R42, RZ, 0x18, R42 ;  /* 0x00000018ff2a7819 */ /* 0x000fe4000001142a */
[C---:B------:R-:W-:Y:S02]  /*66c0*/  PRMT R62, R43.reuse, 0x8880, RZ ;  /* 0x000088802b3e7816 */ /* 0x040fe400000000ff */
[----:B-1----:R-:W-:Y:S01]  /*66d0*/  SYNCS.ARRIVE.TRANS64.RED.A1T0 RZ, [UR4], RZ ;  /* 0x000000ffffff79a7 */ /* 0x002fe20008100404 */
[----:B------:R-:W-:Y:S02]  /*66e0*/  SHF.L.U32 R61, R43, 0x10, RZ ;  /* 0x000000102b3d7819 */ /* 0x000fe400000006ff */
[----:B------:R-:W-:Y:S02]  /*66f0*/  SHF.R.S32.HI R43, RZ, 0x18, R43 ;  /* 0x00000018ff2b7819 */ /* 0x000fe4000001142b */
[----:B------:R-:W-:Y:S02]  /*6700*/  SHF.L.U32 R51, R46, 0x8, RZ ;  /* 0x000000082e337819 */ /* 0x000fe400000006ff */
[----:B------:R-:W-:Y:S01]  /*6710*/  SHF.R.S32.HI R3, RZ, 0x18, R3 ;  /* 0x00000018ff037819 */ /* 0x000fe20000011403 */
[C---:B----4-:R-:W-:Y:S01]  /*6720*/  IMAD R4, R38.reuse, R4, RZ ;  /* 0x0000000426047224 */ /* 0x050fe200078e02ff */
[----:B------:R-:W-:Y:S01]  /*6730*/  SHF.L.U32 R67, R41, 0x10, RZ ;  /* 0x0000001029437819 */ /* 0x000fe200000006ff */
[C---:B------:R-:W-:Y:S01]  /*6740*/  IMAD R5, R38.reuse, R5, RZ ;  /* 0x0000000526057224 */ /* 0x040fe200078e02ff */
[----:B------:R-:W-:Y:S01]  /*6750*/  SHF.R.S32.HI R41, RZ, 0x18, R41 ;  /* 0x00000018ff297819 */ /* 0x000fe20000011429 */
[----:B------:R-:W-:Y:S01]  /*6760*/  IMAD R6, R38, R6, RZ ;  /* 0x0000000626067224 */ /* 0x000fe200078e02ff */
[----:B------:R-:W-:Y:S01]  /*6770*/  PRMT R59, R44, 0x8880, RZ ;  /* 0x000088802c3b7816 */ /* 0x000fe200000000ff */
[----:B------:R-:W-:Y:S01]  /*6780*/  IMAD R4, R0, R39, R4 ;  /* 0x0000002700047224 */ /* 0x000fe200078e0204 */
[----:B------:R-:W-:Y:S01]  /*6790*/  MOV R0, R68 ;  /* 0x0000004400007202 */ /* 0x000fe20000000f00 */
[----:B------:R-:W-:Y:S01]  /*67a0*/  IMAD R7, R38, R7, RZ ;  /* 0x0000000726077224 */ /* 0x000fe200078e02ff */
[----:B------:R-:W-:Y:S01]  /*67b0*/  SHF.L.U32 R58, R44, 0x10, RZ ;  /* 0x000000102c3a7819 */ /* 0x000fe200000006ff */
[-C--:B------:R-:W-:Y:S01]  /*67c0*/  IMAD R5, R2, R39.reuse, R5 ;  /* 0x0000002702057224 */ /* 0x080fe200078e0205 */
[----:B------:R-:W-:Y:S01]  /*67d0*/  SHF.R.S32.HI R2, RZ, 0x18, R67 ;  /* 0x00000018ff027819 */ /* 0x000fe20000011443 */
[-C--:B------:R-:W-:Y:S01]  /*67e0*/  IMAD R6, R3, R39.reuse, R6 ;  /* 0x0000002703067224 */ /* 0x080fe200078e0206 */
[----:B------:R-:W-:Y:S01]  /*67f0*/  SHF.R.S32.HI R3, RZ, 0x18, R66 ;  /* 0x00000018ff037819 */ /* 0x000fe20000011442 */
[----:B------:R-:W-:Y:S01]  /*6800*/  IMAD R8, R38, R8, RZ ;  /* 0x0000000826087224 */ /* 0x000fe200078e02ff */
[C---:B------:R-:W-:Y:S01]  /*6810*/  PRMT R56, R45.reuse, 0x8880, RZ ;  /* 0x000088802d387816 */ /* 0x040fe200000000ff */
[----:B------:R-:W-:Y:S01]  /*6820*/  IMAD R7, R40, R39, R7 ;  /* 0x0000002728077224 */ /* 0x000fe200078e0207 */
[----:B------:R-:W-:Y:S01]  /*6830*/  MOV R40, R65 ;  /* 0x0000004100287202 */ /* 0x000fe20000000f00 */
[----:B------:R-:W-:Y:S01]  /*6840*/  IMAD R9, R38, R9, RZ ;  /* 0x0000000926097224 */ /* 0x000fe200078e02ff */
[----:B------:R-:W-:Y:S01]  /*6850*/  SHF.L.U32 R55, R45, 0x10, RZ ;  /* 0x000000102d377819 */ /* 0x000fe200000006ff */
[-C--:B------:R-:W-:Y:S01]  /*6860*/  IMAD R8, R0, R39.reuse, R8 ;  /* 0x0000002700087224 */ /* 0x080fe200078e0208 */
[----:B------:R-:W-:Y:S01]  /*6870*/  PRMT R53, R46, 0x8880, RZ ;  /* 0x000088802e357816 */ /* 0x000fe200000000ff */
[----:B------:R-:W-:Y:S01]  /*6880*/  IMAD R10, R38, R10, RZ ;  /* 0x0000000a260a7224 */ /* 0x000fe200078e02ff */
[----:B------:R-:W-:Y:S01]  /*6890*/  SHF.R.S32.HI R45, RZ, 0x18, R45 ;  /* 0x00000018ff2d7819 */ /* 0x000fe2000001142d */
[----:B------:R-:W-:Y:S01]  /*68a0*/  IMAD R9, R2, R39, R9 ;  /* 0x0000002702097224 */ /* 0x000fe200078e0209 */
[----:B------:R-:W-:Y:S01]  /*68b0*/  SHF.L.U32 R52, R46, 0x10, RZ ;  /* 0x000000102e347819 */ /* 0x000fe200000006ff */
[C---:B------:R-:W-:Y:S01]  /*68c0*/  IMAD R0, R38.reuse, R20, RZ ;  /* 0x0000001426007224 */ /* 0x040fe200078e02ff */
[C---:B------:R-:W-:Y:S01]  /*68d0*/  PRMT R50, R47.reuse, 0x8880, RZ ;  /* 0x000088802f327816 */ /* 0x040fe200000000ff */
[C---:B------:R-:W-:Y:S01]  /*68e0*/  IMAD R11, R38.reuse, R11, RZ ;  /* 0x0000000b260b7224 */ /* 0x040fe200078e02ff */
[----:B------:R-:W-:Y:S01]  /*68f0*/  SHF.R.S32.HI R46, RZ, 0x18, R46 ;  /* 0x00000018ff2e7819 */ /* 0x000fe2000001142e */
[C---:B------:R-:W-:Y:S01]  /*6900*/  IMAD R2, R38.reuse, R21, RZ ;  /* 0x0000001526027224 */ /* 0x040fe200078e02ff */
[----:B------:R-:W-:Y:S01]  /*6910*/  SHF.L.U32 R49, R47, 0x10, RZ ;  /* 0x000000102f317819 */ /* 0x000fe200000006ff */
[C---:B------:R-:W-:Y:S01]  /*6920*/  IMAD R20, R38.reuse, R24, RZ ;  /* 0x0000001826147224 */ /* 0x040fe200078e02ff */
[----:B------:R-:W-:Y:S01]  /*6930*/  SHF.R.S32.HI R47, RZ, 0x18, R47 ;  /* 0x00000018ff2f7819 */ /* 0x000fe2000001142f */
[----:B------:R-:W-:Y:S01]  /*6940*/  IMAD R21, R38, R25, RZ ;  /* 0x0000001926157224 */ /* 0x000fe200078e02ff */
[----:B------:R-:W-:Y:S01]  /*6950*/  SHF.L.U32 R57, R44, 0x8, RZ ;  /* 0x000000082c397819 */ /* 0x000fe200000006ff */
[----:B------:R-:W-:Y:S01]  /*6960*/  IMAD R24, R38, R28, RZ ;  /* 0x0000001c26187224 */ /* 0x000fe200078e02ff */
[----:B------:R-:W-:Y:S01]  /*6970*/  SHF.R.S32.HI R44, RZ, 0x18, R44 ;  /* 0x00000018ff2c7819 */ /* 0x000fe2000001142c */
[----:B------:R-:W-:Y:S01]  /*6980*/  IMAD R10, R3, R39, R10 ;  /* 0x00000027030a7224 */ /* 0x000fe200078e020a */
[----:B------:R-:W-:Y:S01]  /*6990*/  IADD3 R36, PT, PT, R36, 0x1, RZ ;  /* 0x0000000124247810 */ /* 0x000fe20007ffe0ff */
[C---:B------:R-:W-:Y:S02]  /*69a0*/  IMAD R12, R38.reuse, R12, RZ ;  /* 0x0000000c260c7224 */ /* 0x040fe400078e02ff */
[C---:B------:R-:W-:Y:S02]  /*69b0*/  IMAD R25, R38.reuse, R29, RZ ;  /* 0x0000001d26197224 */ /* 0x040fe400078e02ff */
[C---:B------:R-:W-:Y:S01]  /*69c0*/  IMAD R28, R38.reuse, R32, RZ ;  /* 0x00000020261c7224 */ /* 0x040fe200078e02ff */
[----:B------:R-:W-:Y:S01]  /*69d0*/  SHF.R.S32.HI R32, RZ, 0x18, R64 ;  /* 0x00000018ff207819 */ /* 0x000fe20000011440 */
[C---:B------:R-:W-:Y:S01]  /*69e0*/  IMAD R29, R38.reuse, R33, RZ ;  /* 0x00000021261d7224 */ /* 0x040fe200078e02ff */
[----:B------:R-:W-:Y:S01]  /*69f0*/  I2IP.S8.S32.SAT R33, R7, R6, RZ ;  /* 0x0000000607217239 */ /* 0x000fe200000014ff */
[----:B------:R-:W-:Y:S01]  /*6a00*/  IMAD R11, R41, R39, R11 ;  /* 0x00000027290b7224 */ /* 0x000fe200078e020b */
[----:B------:R-:W-:Y:S01]  /*6a10*/  MOV R7, R62 ;  /* 0x0000003e00077202 */ /* 0x000fe20000000f00 */
[C---:B------:R-:W-:Y:S01]  /*6a20*/  IMAD R13, R38.reuse, R13, RZ ;  /* 0x0000000d260d7224 */ /* 0x040fe200078e02ff */
[----:B------:R-:W-:Y:S01]  /*6a30*/  SHF.R.S32.HI R6, RZ, 0x18, R63 ;  /* 0x00000018ff067819 */ /* 0x000fe2000001143f */
[----:B------:R-:W-:Y:S01]  /*6a40*/  IMAD R14, R38, R14, RZ ;  /* 0x0000000e260e7224 */ /* 0x000fe200078e02ff */
[----:B------:R-:W-:Y:S01]  /*6a50*/  I2IP.S8.S32.SAT R41, R11, R10, RZ ;  /* 0x0000000a0b297239 */ /* 0x000fe200000014ff */
[----:B------:R-:W-:Y:S01]  /*6a60*/  IMAD R12, R40, R39, R12 ;  /* 0x00000027280c7224 */ /* 0x000fe200078e020c */
[----:B------:R-:W-:Y:S01]  /*6a70*/  I2IP.S8.S32.SAT R40, R5, R4, R33 ;  /* 0x0000000405287239 */ /* 0x000fe20000001421 */
[----:B------:R-:W-:Y:S01]  /*6a80*/  IMAD R15, R38, R15, RZ ;  /* 0x0000000f260f7224 */ /* 0x000fe200078e02ff */
[----:B------:R-:W-:Y:S01]  /*6a90*/  I2IP.S8.S32.SAT R41, R9, R8, R41 ;  /* 0x0000000809297239 */ /* 0x000fe20000001429 */
[-C--:B------:R-:W-:Y:S01]  /*6aa0*/  IMAD R13, R32, R39.reuse, R13 ;  /* 0x00000027200d7224 */ /* 0x080fe200078e020d */
[----:B------:R-:W-:Y:S01]  /*6ab0*/  SHF.R.S32.HI R10, RZ, 0x18, R61 ;  /* 0x00000018ff0a7819 */ /* 0x000fe2000001143d */
[----:B------:R-:W-:Y:S01]  /*6ac0*/  IMAD R16, R38, R16, RZ ;  /* 0x0000001026107224 */ /* 0x000fe200078e02ff */
[----:B------:R-:W-:Y:S01]  /*6ad0*/  SHF.R.S32.HI R5, RZ, 0x18, R58 ;  /* 0x00000018ff057819 */ /* 0x000fe2000001143a */
[----:B------:R-:W-:Y:S01]  /*6ae0*/  IMAD R14, R6, R39, R14 ;  /* 0x00000027060e7224 */ /* 0x000fe200078e020e */
[----:B------:R-:W-:Y:S01]  /*6af0*/  SHF.R.S32.HI R11, RZ, 0x18, R60 ;  /* 0x00000018ff0b7819 */ /* 0x000fe2000001143c */
[----:B------:R-:W-:Y:S01]  /*6b00*/  IMAD R17, R38, R17, RZ ;  /* 0x0000001126117224 */ /* 0x000fe200078e02ff */
[----:B------:R-:W-:Y:S01]  /*6b10*/  SHF.R.S32.HI R6, RZ, 0x18, R57 ;  /* 0x00000018ff067819 */ /* 0x000fe20000011439 */
[-C--:B------:R-:W-:Y:S02]  /*6b20*/  IMAD R15, R42, R39.reuse, R15 ;  /* 0x000000272a0f7224 */ /* 0x080fe400078e020f */
[C---:B------:R-:W-:Y:S02]  /*6b30*/  IMAD R18, R38.reuse, R18, RZ ;  /* 0x0000001226127224 */ /* 0x040fe400078e02ff */
[----:B------:R-:W-:Y:S01]  /*6b40*/  IMAD R16, R7, R39, R16 ;  /* 0x0000002707107224 */ /* 0x000fe200078e0210 */
[----:B------:R-:W-:Y:S01]  /*6b50*/  I2IP.S8.S32.SAT R14, R15, R14, RZ ;  /* 0x0000000e0f0e7239 */ /* 0x000fe200000014ff */
[----:B------:R-:W-:Y:S01]  /*6b60*/  IMAD R19, R38, R19, RZ ;  /* 0x0000001326137224 */ /* 0x000fe200078e02ff */
[----:B------:R-:W-:Y:S01]  /*6b70*/  SHF.R.S32.HI R7, RZ, 0x18, R48 ;  /* 0x00000018ff077819 */ /* 0x000fe20000011430 */
[-C--:B------:R-:W-:Y:S01]  /*6b80*/  IMAD R17, R10, R39.reuse, R17 ;  /* 0x000000270a117224 */ /* 0x080fe200078e0211 */
[----:B------:R-:W-:Y:S01]  /*6b90*/  I2IP.S8.S32.SAT R42, R13, R12, R14 ;  /* 0x0000000c0d2a7239 */ /* 0x000fe2000000140e */
[-C--:B------:R-:W-:Y:S02]  /*6ba0*/  IMAD R18, R11, R39.reuse, R18 ;  /* 0x000000270b127224 */ /* 0x080fe400078e0212 */
[----:B------:R-:W-:Y:S02]  /*6bb0*/  IMAD.MOV.U32 R4, RZ, RZ, R59 ;  /* 0x000000ffff047224 */ /* 0x000fe400078e003b */
[-C--:B------:R-:W-:Y:S02]  /*6bc0*/  IMAD R19, R43, R39.reuse, R19 ;  /* 0x000000272b137224 */ /* 0x080fe400078e0213 */
[----:B------:R-:W-:Y:S02]  /*6bd0*/  IMAD R3, R38, R22, RZ ;  /* 0x0000001626037224 */ /* 0x000fe400078e02ff */
[----:B------:R-:W-:Y:S01]  /*6be0*/  IMAD R0, R4, R39, R0 ;  /* 0x0000002704007224 */ /* 0x000fe200078e0200 */
[----:B------:R-:W-:Y:S01]  /*6bf0*/  I2IP.S8.S32.SAT R18, R19, R18, RZ ;  /* 0x0000001213127239 */ /* 0x000fe200000014ff */
[----:B------:R-:W-:Y:S01]  /*6c00*/  IMAD R23, R38, R23, RZ ;  /* 0x0000001726177224 */ /* 0x000fe200078e02ff */
[----:B------:R-:W-:Y:S01]  /*6c10*/  MOV R4, R56 ;  /* 0x0000003800047202 */ /* 0x000fe20000000f00 */
[-C--:B------:R-:W-:Y:S01]  /*6c20*/  IMAD R2, R5, R39.reuse, R2 ;  /* 0x0000002705027224 */ /* 0x080fe200078e0202 */
[----:B------:R-:W-:Y:S01]  /*6c30*/  I2IP.S8.S32.SAT R43, R17, R16, R18 ;  /* 0x00000010112b7239 */ /* 0x000fe20000001412 */
[-C--:B------:R-:W-:Y:S01]  /*6c40*/  IMAD R3, R6, R39.reuse, R3 ;  /* 0x0000002706037224 */ /* 0x080fe200078e0203 */
[----:B------:R-:W-:Y:S01]  /*6c50*/  SHF.R.S32.HI R5, RZ, 0x18, R55 ;  /* 0x00000018ff057819 */ /* 0x000fe20000011437 */
[-C--:B------:R-:W-:Y:S01]  /*6c60*/  IMAD R23, R44, R39.reuse, R23 ;  /* 0x000000272c177224 */ /* 0x080fe200078e0217 */
[----:B------:R-:W-:Y:S01]  /*6c70*/  SHF.R.S32.HI R6, RZ, 0x18, R54 ;  /* 0x00000018ff067819 */ /* 0x000fe20000011436 */
[----:B------:R-:W-:Y:S01]  /*6c80*/  IMAD R22, R38, R26, RZ ;  /* 0x0000001a26167224 */ /* 0x000fe200078e02ff */
[----:B------:R1:W-:Y:S01]  /*6c90*/  STS.128 [R79+UR44+0x1200], R40 ;  /* 0x001200284f007988 */ /* 0x0003e20008000c2c */
[----:B------:R-:W-:Y:S01]  /*6ca0*/  IMAD R20, R4, R39, R20 ;  /* 0x0000002704147224 */ /* 0x000fe200078e0214 */
[----:B------:R-:W-:Y:S01]  /*6cb0*/  I2IP.S8.S32.SAT R3, R23, R3, RZ ;  /* 0x0000000317037239 */ /* 0x000fe200000014ff */
[----:B------:R-:W-:Y:S01]  /*6cc0*/  IMAD R27, R38, R27, RZ ;  /* 0x0000001b261b7224 */ /* 0x000fe200078e02ff */
[----:B------:R-:W-:Y:S01]  /*6cd0*/  MOV R4, R53 ;  /* 0x0000003500047202 */ /* 0x000fe20000000f00 */
[-C--:B------:R-:W-:Y:S01]  /*6ce0*/  IMAD R21, R5, R39.reuse, R21 ;  /* 0x0000002705157224 */ /* 0x080fe200078e0215 */
[----:B------:R-:W-:Y:S01]  /*6cf0*/  SHF.R.S32.HI R5, RZ, 0x18, R52 ;  /* 0x00000018ff057819 */ /* 0x000fe20000011434 */
[-C--:B------:R-:W-:Y:S01]  /*6d00*/  IMAD R22, R6, R39.reuse, R22 ;  /* 0x0000002706167224 */ /* 0x080fe200078e0216 */
[----:B------:R-:W-:Y:S01]  /*6d10*/  SHF.R.S32.HI R6, RZ, 0x18, R49 ;  /* 0x00000018ff067819 */ /* 0x000fe20000011431 */
[-C--:B------:R-:W-:Y:S02]  /*6d20*/  IMAD R27, R45, R39.reuse, R27 ;  /* 0x000000272d1b7224 */ /* 0x080fe400078e021b */
[-C--:B------:R-:W-:Y:S01]  /*6d30*/  IMAD R24, R4, R39.reuse, R24 ;  /* 0x0000002704187224 */ /* 0x080fe200078e0218 */
[----:B------:R-:W-:Y:S01]  /*6d40*/  SHF.R.S32.HI R4, RZ, 0x18, R51 ;  /* 0x00000018ff047819 */ /* 0x000fe20000011433 */
[C---:B------:R-:W-:Y:S02]  /*6d50*/  IMAD R26, R38.reuse, R30, RZ ;  /* 0x0000001e261a7224 */ /* 0x040fe400078e02ff */
[----:B------:R-:W-:Y:S01]  /*6d60*/  IMAD R25, R5, R39, R25 ;  /* 0x0000002705197224 */ /* 0x000fe200078e0219 */
[----:B------:R-:W-:Y:S01]  /*6d70*/  MOV R5, R50 ;  /* 0x0000003200057202 */ /* 0x000fe20000000f00 */
[----:B------:R-:W-:Y:S02]  /*6d80*/  IMAD R31, R38, R31, RZ ;  /* 0x0000001f261f7224 */ /* 0x000fe400078e02ff */
[-C--:B------:R-:W-:Y:S01]  /*6d90*/  IMAD R26, R4, R39.reuse, R26 ;  /* 0x00000027041a7224 */ /* 0x080fe200078e021a */
[----:B------:R-:W-:Y:S01]  /*6da0*/  I2IP.S8.S32.SAT R4, R2, R0, R3 ;  /* 0x0000000002047239 */ /* 0x000fe20000001403 */
[-C--:B------:R-:W-:Y:S02]  /*6db0*/  IMAD R31, R46, R39.reuse, R31 ;  /* 0x000000272e1f7224 */ /* 0x080fe400078e021f */
[-C--:B------:R-:W-:Y:S01]  /*6dc0*/  IMAD R28, R5, R39.reuse, R28 ;  /* 0x00000027051c7224 */ /* 0x080fe200078e021c */
[----:B------:R-:W-:Y:S01]  /*6dd0*/  I2IP.S8.S32.SAT R5, R27, R22, RZ ;  /* 0x000000161b057239 */ /* 0x000fe200000014ff */
[----:B------:R-:W-:Y:S02]  /*6de0*/  IMAD R30, R38, R34, RZ ;  /* 0x00000022261e7224 */ /* 0x000fe400078e02ff */
[----:B------:R-:W-:Y:S01]  /*6df0*/  IMAD R29, R6, R39, R29 ;  /* 0x00000027061d7224 */ /* 0x000fe200078e021d */
[----:B------:R-:W-:Y:S01]  /*6e00*/  I2IP.S8.S32.SAT R6, R31, R26, RZ ;  /* 0x0000001a1f067239 */ /* 0x000fe200000014ff */
[----:B------:R-:W-:Y:S01]  /*6e10*/  IMAD R35, R38, R35, RZ ;  /* 0x0000002326237224 */ /* 0x000fe200078e02ff */
[----:B------:R-:W-:Y:S01]  /*6e20*/  I2IP.S8.S32.SAT R5, R21, R20, R5 ;  /* 0x0000001415057239 */ /* 0x000fe20000001405 */
[-C--:B------:R-:W-:Y:S01]  /*6e30*/  IMAD R30, R7, R39.reuse, R30 ;  /* 0x00000027071e7224 */ /* 0x080fe200078e021e */
[----:B------:R-:W-:Y:S01]  /*6e40*/  I2IP.S8.S32.SAT R6, R25, R24, R6 ;  /* 0x0000001819067239 */ /* 0x000fe20000001406 */
[----:B------:R-:W-:Y:S05]  /*6e50*/  IMAD R35, R47, R39, R35 ;  /* 0x000000272f237224 */ /* 0x000fea00078e0223 */
[----:B------:R-:W-:Y:S04]  /*6e60*/  I2IP.S8.S32.SAT R7, R35, R30, RZ ;  /* 0x0000001e23077239 */ /* 0x000fe800000014ff */
[----:B------:R-:W-:Y:S05]  /*6e70*/  I2IP.S8.S32.SAT R7, R29, R28, R7 ;  /* 0x0000001c1d077239 */ /* 0x000fea0000001407 */
[----:B------:R1:W-:Y:S01]  /*6e80*/  STS.128 [R78+0x1010], R4 ;  /* 0x001010044e007388 */ /* 0x0003e20000000c00 */
[----:B------:R-:W-:Y:S01]  /*6e90*/  @!PT LDS RZ, [RZ] ;  /* 0x00000000fffff984 */ /* 0x000fe20000000800 */
[----:B------:R-:W-:Y:S01]  /*6ea0*/  @!PT LDS RZ, [RZ] ;  /* 0x00000000fffff984 */ /* 0x000fe20000000800 */
[----:B------:R-:W-:Y:S01]  /*6eb0*/  @!PT LDS RZ, [RZ] ;  /* 0x00000000fffff984 */ /* 0x000fe20000000800 */
[----:B------:R-:W-:Y:S01]  /*6ec0*/  @!PT LDS RZ, [RZ] ;  /* 0x00000000fffff984 */ /* 0x000fe20000000800 */
[----:B------:R3:W-:Y:S07]  /*6ed0*/  MEMBAR.ALL.CTA ;  /* 0x0000000000007992 */ /* 0x0007ee0000008000 */
[----:B---3--:R-:W3:Y:S02]  /*6ee0*/  FENCE.VIEW.ASYNC.S ;  /* 0x00000000000073c6 */ /* 0x008ee40000000000 */
[----:B---3--:R-:W-:Y:S06]  /*6ef0*/  BAR.SYNC.DEFER_BLOCKING 0x1, 0x80 ;  /* 0x0042000000007b1d */ /* 0x008fec0000010000 */
[----:B------:R-:W-:Y:S05]  /*6f00*/  @P0 BRA `(.L_x_110) ;  /* 0x0000000000300947 */ /* 0x000fea0003800000 */
[----:B------:R-:W-:Y:S02]  /*6f10*/  UIADD3 UR4, UPT, UPT, UR44, 0x1200, URZ ;  /* 0x000012002c047890 */ /* 0x000fe4000fffe0ff */
[----:B------:R-:W-:Y:S02]  /*6f20*/  USHF.L.U32 UR9, UR45, 0x6, URZ ;  /* 0x000000062d097899 */ /* 0x000fe400080006ff */
[----:B------:R-:W-:Y:S02]  /*6f30*/  USHF.L.U32 UR10, UR46, 0x6, URZ ;  /* 0x000000062e0a7899 */ /* 0x000fe400080006ff */
[----:B------:R-:W-:Y:S01]  /*6f40*/  MOV R86, UR4 ;  /* 0x0000000400567c02 */ /* 0x000fe20008000f00 */
[----:B------:R-:W-:Y:S01]  /*6f50*/  UIADD3 UR4, UP0, UPT, UR62, 0x680, URZ ;  /* 0x000006803e047890 */ /* 0x000fe2000ff1e0ff */
[----:B------:R-:W-:Y:S02]  /*6f60*/  UMOV UR11, UR36 ;  /* 0x00000024000b7c82 */ /* 0x000fe40008000000 */
[----:B------:R-:W-:Y:S01]  /*6f70*/  R2UR UR8, R86 ;  /* 0x00000000560872ca */ /* 0x000fe200000e0000 */
[----:B------:R-:W-:Y:S11]  /*6f80*/  UIADD3.X UR5, UPT, UPT, URZ, UR63, URZ, UP0, !UPT ;  /* 0x0000003fff057290 */ /* 0x000ff600087fe4ff */
[----:B------:R-:W-:Y:S01]  /*6f90*/  @!UPT UIADD3 URZ, UPT, UPT, URZ, URZ, URZ ;  /* 0x000000fffffff290 */ /* 0x000fe2000fffe0ff */
[----:B------:R3:W-:Y:S01]  /*6fa0*/  UTMASTG.3D [UR8], [UR4] ;  /* 0x00000008040073b5 */ /* 0x0007e20008010000 */
[----:B------:R0:W-:Y:S01]  /*6fb0*/  UTMACMDFLUSH ;  /* 0x00000000000079b7 */ /* 0x0001e20000000000 */
[----:B---3--:R-:W-:Y:S04]  /*6fc0*/  DEPBAR.LE SB0, 0x0 ;  /* 0x000080000000791a */ /* 0x008fe80000000000 */
.L_x_110:
[----:B------:R-:W-:Y:S05]  /*6fd0*/  BSYNC.RECONVERGENT B0 ;  /* 0x0000000000007941 */ /* 0x000fea0003800200 */
.L_x_109:
[----:B------:R-:W-:Y:S01]  /*6fe0*/  BAR.SYNC.DEFER_BLOCKING 0x1, 0x80 ;  /* 0x0042000000007b1d */ /* 0x000fe20000010000 */
[----:B------:R-:W-:Y:S01]  /*6ff0*/  ISETP.NE.AND P0, PT, R82, 0x2, PT ;  /* 0x000000025200780c */ /* 0x000fe20003f05270 */
[----:B------:R-:W-:Y:S01]  /*7000*/  UISETP.NE.AND UP0, UPT, UR47, URZ, UPT ;  /* 0x000000ff2f00728c */ /* 0x000fe2000bf05270 */
[----:B------:R-:W-:Y:S01]  /*7010*/  ISETP.NE.AND P1, PT, R36, 0x4, PT ;  /* 0x000000042400780c */ /* 0x000fe20003f25270 */
[----:B------:R-:W-:Y:S01]  /*7020*/  UIADD3 UR45, UPT, UPT, UR37, UR60, URZ ;  /* 0x0000003c252d7290 */ /* 0x000fe2000fffe0ff */
[----:B------:R-:W-:Y:S01]  /*7030*/  SEL R2, RZ, 0x1, P0 ;  /* 0x00000001ff027807 */ /* 0x000fe20000000000 */
[----:B------:R-:W-:Y:S01]  /*7040*/  UIADD3 UR46, UPT, UPT, UR38, UR57, URZ ;  /* 0x00000039262e7290 */ /* 0x000fe2000fffe0ff */
[----:B------:R-:W-:Y:S02]  /*7050*/  SEL R0, RZ, 0x1, P1 ;  /* 0x00000001ff007807 */ /* 0x000fe40000800000 */
[----:B------:R-:W-:Y:S02]  /*7060*/  LOP3.LUT R84, R84, R2, RZ, 0x3c, !PT ;  /* 0x0000000254547212 */ /* 0x000fe400078e3cff */
[----:B------:R-:W-:Y:S02]  /*7070*/  LOP3.LUT R85, R85, R0, RZ, 0x3c, !PT ;  /* 0x0000000055557212 */ /* 0x000fe400078e3cff */
[----:B------:R-:W-:Y:S02]  /*7080*/  SEL R82, R82, RZ, P0 ;  /* 0x000000ff52527207 */ /* 0x000fe40000000000 */
[----:B------:R-:W-:Y:S01]  /*7090*/  SEL R36, R36, RZ, P1 ;  /* 0x000000ff24247207 */ /* 0x000fe20000800000 */
[----:B------:R-:W-:Y:S01]  /*70a0*/  UMOV UR36, UR51 ;  /* 0x0000003300247c82 */ /* 0x000fe20008000000 */
[----:B------:R-:W-:Y:S05]  /*70b0*/  BRA.U UP0, `(.L_x_111) ;  /* 0xffffffe500107547 */ /* 0x000fea000b83ffff */
[----:B------:R-:W-:Y:S05]  /*70c0*/  EXIT ;  /* 0x000000000000794d */ /* 0x000fea0003800000 */
.L_x_25:
[----:B--2---:R2:W3:Y:S02]  /*70d0*/  SYNCS.PHASECHK.TRANS64.TRYWAIT P0, [R0+URZ+0x160], R2 ;  /* 0x00016002000075a7 */ /* 0x0044e400080011ff */
[----:B---3--:R-:W-:Y:S05]  /*70e0*/  @!P0 NANOSLEEP.SYNCS 0x989680 ;  /* 0x009896800000895d */ /* 0x008fea0003900000 */
[----:B------:R-:W3:Y:S02]  /*70f0*/  @!P0 SYNCS.PHASECHK.TRANS64 P0, [R0+URZ+0x160], R2 ;  /* 0x00016002000085a7 */ /* 0x000ee400080010ff */
[----:B---3--:R-:W-:Y:S05]  /*7100*/  @!P0 BRA `(.L_x_25) ;  /* 0xfffffffc00f08947 */ /* 0x008fea000383ffff */
[----:B------:R-:W-:Y:S05]  /*7110*/  BRA `(.L_x_112) ;  /* 0xffffffa800947947 */ /* 0x000fea000383ffff */
.L_x_28:
[----:B-1----:R-:W-:-:S07]  /*7120*/  MOV R0, UR33 ;  /* 0x0000002100007c02 */ /* 0x002fce0008000f00 */
.L_x_113:
[----:B-1----:R1:W2:Y:S02]  /*7130*/  SYNCS.PHASECHK.TRANS64.TRYWAIT P0, [R0+URZ+0x68], R3 ;  /* 0x00006803000075a7 */ /* 0x0022a400080011ff */
[----:B--2---:R-:W-:Y:S05]  /*7140*/  @!P0 NANOSLEEP.SYNCS 0x989680 ;  /* 0x009896800000895d */ /* 0x004fea0003900000 */
[----:B------:R-:W2:Y:S02]  /*7150*/  @!P0 SYNCS.PHASECHK.TRANS64 P0, [R0+URZ+0x68], R3 ;  /* 0x00006803000085a7 */ /* 0x000ea400080010ff */
[----:B--2---:R-:W-:Y:S05]  /*7160*/  @!P0 BRA `(.L_x_113) ;  /* 0xfffffffc00f08947 */ /* 0x004fea000383ffff */
[----:B------:R-:W-:Y:S05]  /*7170*/  BRA `(.L_x_27) ;  /* 0xffffffa800e07947 */ /* 0x000fea000383ffff */
.L_x_35:
[----:B-1----:R-:W-:-:S07]  /*7180*/  MOV R0, UR17 ;  /* 0x0000001100007c02 */ /* 0x002fce0008000f00 */
.L_x_114:
[----:B-1----:R1:W2:Y:S02]  /*7190*/  SYNCS.PHASECHK.TRANS64.TRYWAIT P0, [R0+URZ+0x68], R3 ;  /* 0x00006803000075a7 */ /* 0x0022a400080011ff */
[----:B--2---:R-:W-:Y:S05]  /*71a0*/  @!P0 NANOSLEEP.SYNCS 0x989680 ;  /* 0x009896800000895d */ /* 0x004fea0003900000 */
[----:B------:R-:W2:Y:S02]  /*71b0*/  @!P0 SYNCS.PHASECHK.TRANS64 P0, [R0+URZ+0x68], R3 ;  /* 0x00006803000085a7 */ /* 0x000ea400080010ff */
[----:B--2---:R-:W-:Y:S05]  /*71c0*/  @!P0 BRA `(.L_x_114) ;  /* 0xfffffffc00f08947 */ /* 0x004fea000383ffff */
[----:B------:R-:W-:Y:S05]  /*71d0*/  BRA `(.L_x_34) ;  /* 0xffffffac00a47947 */ /* 0x000fea000383ffff */
.L_x_40:
[----:B-1----:R1:W2:Y:S02]  /*71e0*/  SYNCS.PHASECHK.TRANS64.TRYWAIT P0, [R3+URZ+0xf0], R0 ;  /* 0x0000f000030075a7 */ /* 0x0022a400080011ff */
[----:B--2---:R-:W-:Y:S05]  /*71f0*/  @!P0 NANOSLEEP.SYNCS 0x989680 ;  /* 0x009896800000895d */ /* 0x004fea0003900000 */
[----:B------:R-:W2:Y:S02]  /*7200*/  @!P0 SYNCS.PHASECHK.TRANS64 P0, [R3+URZ+0xf0], R0 ;  /* 0x0000f000030085a7 */ /* 0x000ea400080010ff */
[----:B--2---:R-:W-:Y:S05]  /*7210*/  @!P0 BRA `(.L_x_40) ;  /* 0xfffffffc00f08947 */ /* 0x004fea000383ffff */
[----:B------:R-:W-:Y:S05]  /*7220*/  BRA `(.L_x_115) ;  /* 0xffffffb000507947 */ /* 0x000fea000383ffff */
.L_x_44:
[----:B------:R-:W-:-:S07]  /*7230*/  MOV R0, UR4 ;  /* 0x0000000400007c02 */ /* 0x000fce0008000f00 */
.L_x_116:
[----:B-1----:R1:W2:Y:S02]  /*7240*/  SYNCS.PHASECHK.TRANS64.TRYWAIT P0, [R0+URZ], R2 ;  /* 0x00000002000075a7 */ /* 0x0022a400080011ff */
[----:B--2---:R-:W-:Y:S05]  /*7250*/  @!P0 NANOSLEEP.SYNCS 0x989680 ;  /* 0x009896800000895d */ /* 0x004fea0003900000 */
[----:B------:R-:W2:Y:S02]  /*7260*/  @!P0 SYNCS.PHASECHK.TRANS64 P0, [R0+URZ], R2 ;  /* 0x00000002000085a7 */ /* 0x000ea400080010ff */
[----:B--2---:R-:W-:Y:S05]  /*7270*/  @!P0 BRA `(.L_x_116) ;  /* 0xfffffffc00f08947 */ /* 0x004fea000383ffff */
[----:B------:R-:W-:Y:S05]  /*7280*/  BRA `(.L_x_117) ;  /* 0xffffffb400f47947 */ /* 0x000fea000383ffff */
.L_x_45:
[----:B------:R-:W-:-:S07]  /*7290*/  MOV R0, UR5 ;  /* 0x0000000500007c02 */ /* 0x000fce0008000f00 */
.L_x_118:
[----:B-1----:R1:W2:Y:S02]  /*72a0*/  SYNCS.PHASECHK.TRANS64.TRYWAIT P0, [R0+URZ], R3 ;  /* 0x00000003000075a7 */ /* 0x0022a400080011ff */
[----:B--2---:R-:W-:Y:S05]  /*72b0*/  @!P0 NANOSLEEP.SYNCS 0x989680 ;  /* 0x009896800000895d */ /* 0x004fea0003900000 */
[----:B------:R-:W2:Y:S02]  /*72c0*/  @!P0 SYNCS.PHASECHK.TRANS64 P0, [R0+URZ], R3 ;  /* 0x00000003000085a7 */ /* 0x000ea400080010ff */
[----:B--2---:R-:W-:Y:S05]  /*72d0*/  @!P0 BRA `(.L_x_118) ;  /* 0xfffffffc00f08947 */ /* 0x004fea000383ffff */
[----:B------:R-:W-:Y:S05]  /*72e0*/  BRA `(.L_x_119) ;  /* 0xffffffb800007947 */ /* 0x000fea000383ffff */
.L_x_46:
[----:B------:R-:W-:-:S07]  /*72f0*/  MOV R0, UR5 ;  /* 0x0000000500007c02 */ /* 0x000fce0008000f00 */
.L_x_120:
[----:B-1----:R1:W2:Y:S02]  /*7300*/  SYNCS.PHASECHK.TRANS64.TRYWAIT P0, [R0+URZ], R3 ;  /* 0x00000003000075a7 */ /* 0x0022a400080011ff */
[----:B--2---:R-:W-:Y:S05]  /*7310*/  @!P0 NANOSLEEP.SYNCS 0x989680 ;  /* 0x009896800000895d */ /* 0x004fea0003900000 */
[----:B------:R-:W2:Y:S02]  /*7320*/  @!P0 SYNCS.PHASECHK.TRANS64 P0, [R0+URZ], R3 ;  /* 0x00000003000085a7 */ /* 0x000ea400080010ff */
[----:B--2---:R-:W-:Y:S05]  /*7330*/  @!P0 BRA `(.L_x_120) ;  /* 0xfffffffc00f08947 */ /* 0x004fea000383ffff */
[----:B------:R-:W-:Y:S05]  /*7340*/  BRA `(.L_x_121) ;  /* 0xffffffb8000c7947 */ /* 0x000fea000383ffff */
.L_x_47:
[----:B------:R-:W-:-:S07]  /*7350*/  MOV R0, UR5 ;  /* 0x0000000500007c02 */ /* 0x000fce0008000f00 */
.L_x_122:
[----:B-1----:R1:W2:Y:S02]  /*7360*/  SYNCS.PHASECHK.TRANS64.TRYWAIT P0, [R0+URZ], R3 ;  /* 0x00000003000075a7 */ /* 0x0022a400080011ff */
[----:B--2---:R-:W-:Y:S05]  /*7370*/  @!P0 NANOSLEEP.SYNCS 0x989680 ;  /* 0x009896800000895d */ /* 0x004fea0003900000 */
[----:B------:R-:W2:Y:S02]  /*7380*/  @!P0 SYNCS.PHASECHK.TRANS64 P0, [R0+URZ], R3 ;  /* 0x00000003000085a7 */ /* 0x000ea400080010ff */
[----:B--2---:R-:W-:Y:S05]  /*7390*/  @!P0 BRA `(.L_x_122) ;  /* 0xfffffffc00f08947 */ /* 0x004fea000383ffff */
[----:B------:R-:W-:Y:S05]  /*73a0*/  BRA `(.L_x_123) ;  /* 0xffffffb800187947 */ /* 0x000fea000383ffff */
.L_x_48:
[----:B------:R-:W-:-:S07]  /*73b0*/  MOV R0, UR5 ;  /* 0x0000000500007c02 */ /* 0x000fce0008000f00 */
.L_x_124:
[----:B-1----:R1:W2:Y:S02]  /*73c0*/  SYNCS.PHASECHK.TRANS64.TRYWAIT P0, [R0+URZ], R3 ;  /* 0x00000003000075a7 */ /* 0x0022a400080011ff */
[----:B--2---:R-:W-:Y:S05]  /*73d0*/  @!P0 NANOSLEEP.SYNCS 0x989680 ;  /* 0x009896800000895d */ /* 0x004fea0003900000 */
[----:B------:R-:W2:Y:S02]  /*73e0*/  @!P0 SYNCS.PHASECHK.TRANS64 P0, [R0+URZ], R3 ;  /* 0x00000003000085a7 */ /* 0x000ea400080010ff */
[----:B--2---:R-:W-:Y:S05]  /*73f0*/  @!P0 BRA `(.L_x_124) ;  /* 0xfffffffc00f08947 */ /* 0x004fea000383ffff */
[----:B------:R-:W-:Y:S05]  /*7400*/  BRA `(.L_x_125) ;  /* 0xffffffb800247947 */ /* 0x000fea000383ffff */
.L_x_49:
[----:B------:R-:W-:-:S07]  /*7410*/  MOV R0, UR5 ;  /* 0x0000000500007c02 */ /* 0x000fce0008000f00 */
.L_x_126:
[----:B-1----:R1:W2:Y:S02]  /*7420*/  SYNCS.PHASECHK.TRANS64.TRYWAIT P0, [R0+URZ], R3 ;  /* 0x00000003000075a7 */ /* 0x0022a400080011ff */
[----:B--2---:R-:W-:Y:S05]  /*7430*/  @!P0 NANOSLEEP.SYNCS 0x989680 ;  /* 0x009896800000895d */ /* 0x004fea0003900000 */
[----:B------:R-:W2:Y:S02]  /*7440*/  @!P0 SYNCS.PHASECHK.TRANS64 P0, [R0+URZ], R3 ;  /* 0x00000003000085a7 */ /* 0x000ea400080010ff */
[----:B--2---:R-:W-:Y:S05]  /*7450*/  @!P0 BRA `(.L_x_126) ;  /* 0xfffffffc00f08947 */ /* 0x004fea000383ffff */
[----:B------:R-:W-:Y:S05]  /*7460*/  BRA `(.L_x_127) ;  /* 0xffffffb800307947 */ /* 0x000fea000383ffff */
.L_x_50:
[----:B------:R-:W-:-:S07]  /*7470*/  MOV R0, UR5 ;  /* 0x0000000500007c02 */ /* 0x000fce0008000f00 */
.L_x_128:
[----:B-1----:R1:W2:Y:S02]  /*7480*/  SYNCS.PHASECHK.TRANS64.TRYWAIT P0, [R0+URZ], R3 ;  /* 0x00000003000075a7 */ /* 0x0022a400080011ff */
[----:B--2---:R-:W-:Y:S05]  /*7490*/  @!P0 NANOSLEEP.SYNCS 0x989680 ;  /* 0x009896800000895d */ /* 0x004fea0003900000 */
[----:B------:R-:W2:Y:S02]  /*74a0*/  @!P0 SYNCS.PHASECHK.TRANS64 P0, [R0+URZ], R3 ;  /* 0x00000003000085a7 */ /* 0x000ea400080010ff */
[----:B--2---:R-:W-:Y:S05]  /*74b0*/  @!P0 BRA `(.L_x_128) ;  /* 0xfffffffc00f08947 */ /* 0x004fea000383ffff */
[----:B------:R-:W-:Y:S05]  /*74c0*/  BRA `(.L_x_129) ;  /* 0xffffffb8003c7947 */ /* 0x000fea000383ffff */
.L_x_51:
[----:B------:R-:W-:-:S07]  /*74d0*/  MOV R0, UR5 ;  /* 0x0000000500007c02 */ /* 0x000fce0008000f00 */
.L_x_130:
[----:B-1----:R1:W2:Y:S02]  /*74e0*/  SYNCS.PHASECHK.TRANS64.TRYWAIT P0, [R0+URZ], R3 ;  /* 0x00000003000075a7 */ /* 0x0022a400080011ff */
[----:B--2---:R-:W-:Y:S05]  /*74f0*/  @!P0 NANOSLEEP.SYNCS 0x989680 ;  /* 0x009896800000895d */ /* 0x004fea0003900000 */
[----:B------:R-:W2:Y:S02]  /*7500*/  @!P0 SYNCS.PHASECHK.TRANS64 P0, [R0+URZ], R3 ;  /* 0x00000003000085a7 */ /* 0x000ea400080010ff */
[----:B--2---:R-:W-:Y:S05]  /*7510*/  @!P0 BRA `(.L_x_130) ;  /* 0xfffffffc00f08947 */ /* 0x004fea000383ffff */
[----:B------:R-:W-:Y:S05]  /*7520*/  BRA `(.L_x_131) ;  /* 0xffffffb800487947 */ /* 0x000fea000383ffff */
.L_x_52:
[----:B------:R-:W-:-:S07]  /*7530*/  MOV R0, UR5 ;  /* 0x0000000500007c02 */ /* 0x000fce0008000f00 */
.L_x_132:
[----:B-1----:R1:W2:Y:S02]  /*7540*/  SYNCS.PHASECHK.TRANS64.TRYWAIT P0, [R0+URZ], R3 ;  /* 0x00000003000075a7 */ /* 0x0022a400080011ff */
[----:B--2---:R-:W-:Y:S05]  /*7550*/  @!P0 NANOSLEEP.SYNCS 0x989680 ;  /* 0x009896800000895d */ /* 0x004fea0003900000 */
[----:B------:R-:W2:Y:S02]  /*7560*/  @!P0 SYNCS.PHASECHK.TRANS64 P0, [R0+URZ], R3 ;  /* 0x00000003000085a7 */ /* 0x000ea400080010ff */
[----:B--2---:R-:W-:Y:S05]  /*7570*/  @!P0 BRA `(.L_x_132) ;  /* 0xfffffffc00f08947 */ /* 0x004fea000383ffff */
[----:B------:R-:W-:Y:S05]  /*7580*/  BRA `(.L_x_133) ;  /* 0xffffffb800547947 */ /* 0x000fea000383ffff */
.L_x_53:
[----:B------:R-:W-:-:S07]  /*7590*/  MOV R0, UR5 ;  /* 0x0000000500007c02 */ /* 0x000fce0008000f00 */
.L_x_134:
[----:B-1----:R1:W2:Y:S02]  /*75a0*/  SYNCS.PHASECHK.TRANS64.TRYWAIT P0, [R0+URZ], R3 ;  /* 0x00000003000075a7 */ /* 0x0022a400080011ff */
[----:B--2---:R-:W-:Y:S05]  /*75b0*/  @!P0 NANOSLEEP.SYNCS 0x989680 ;  /* 0x009896800000895d */ /* 0x004fea0003900000 */
[----:B------:R-:W2:Y:S02]  /*75c0*/  @!P0 SYNCS.PHASECHK.TRANS64 P0, [R0+URZ], R3 ;  /* 0x00000003000085a7 */ /* 0x000ea400080010ff */
[----:B--2---:R-:W-:Y:S05]  /*75d0*/  @!P0 BRA `(.L_x_134) ;  /* 0xfffffffc00f08947 */ /* 0x004fea000383ffff */
[----:B------:R-:W-:Y:S05]  /*75e0*/  BRA `(.L_x_135) ;  /* 0xffffffb800607947 */ /* 0x000fea000383ffff */
.L_x_54:
[----:B------:R-:W-:-:S07]  /*75f0*/  MOV R0, UR5 ;  /* 0x0000000500007c02 */ /* 0x000fce0008000f00 */
.L_x_136:
[----:B-1----:R1:W2:Y:S02]  /*7600*/  SYNCS.PHASECHK.TRANS64.TRYWAIT P0, [R0+URZ], R3 ;  /* 0x00000003000075a7 */ /* 0x0022a400080011ff */
[----:B--2---:R-:W-:Y:S05]  /*7610*/  @!P0 NANOSLEEP.SYNCS 0x989680 ;  /* 0x009896800000895d */ /* 0x004fea0003900000 */
[----:B------:R-:W2:Y:S02]  /*7620*/  @!P0 SYNCS.PHASECHK.TRANS64 P0, [R0+URZ], R3 ;  /* 0x00000003000085a7 */ /* 0x000ea400080010ff */
[----:B--2---:R-:W-:Y:S05]  /*7630*/  @!P0 BRA `(.L_x_136) ;  /* 0xfffffffc00f08947 */ /* 0x004fea000383ffff */
[----:B------:R-:W-:Y:S05]  /*7640*/  BRA `(.L_x_137) ;  /* 0xffffffb8006c7947 */ /* 0x000fea000383ffff */
.L_x_55:
[----:B------:R-:W-:-:S07]  /*7650*/  MOV R0, UR5 ;  /* 0x0000000500007c02 */ /* 0x000fce0008000f00 */
.L_x_138:
[----:B-1----:R1:W2:Y:S02]  /*7660*/  SYNCS.PHASECHK.TRANS64.TRYWAIT P0, [R0+URZ], R3 ;  /* 0x00000003000075a7 */ /* 0x0022a400080011ff */
[----:B--2---:R-:W-:Y:S05]  /*7670*/  @!P0 NANOSLEEP.SYNCS 0x989680 ;  /* 0x009896800000895d */ /* 0x004fea0003900000 */
[----:B------:R-:W2:Y:S02]  /*7680*/  @!P0 SYNCS.PHASECHK.TRANS64 P0, [R0+URZ], R3 ;  /* 0x00000003000085a7 */ /* 0x000ea400080010ff */
[----:B--2---:R-:W-:Y:S05]  /*7690*/  @!P0 BRA `(.L_x_138) ;  /* 0xfffffffc00f08947 */ /* 0x004fea000383ffff */
[----:B------:R-:W-:Y:S05]  /*76a0*/  BRA `(.L_x_139) ;  /* 0xffffffb800787947 */ /* 0x000fea000383ffff */
.L_x_58:
[----:B--2---:R2:W3:Y:S02]  /*76b0*/  SYNCS.PHASECHK.TRANS64.TRYWAIT P0, [R2+URZ+0x150], R4 ;  /* 0x00015004020075a7 */ /* 0x0044e400080011ff */
[----:B---3--:R-:W-:Y:S05]  /*76c0*/  @!P0 NANOSLEEP.SYNCS 0x989680 ;  /* 0x009896800000895d */ /* 0x008fea0003900000 */
[----:B------:R-:W3:Y:S02]  /*76d0*/  @!P0 SYNCS.PHASECHK.TRANS64 P0, [R2+URZ+0x150], R4 ;  /* 0x00015004020085a7 */ /* 0x000ee400080010ff */
[----:B---3--:R-:W-:Y:S05]  /*76e0*/  @!P0 BRA `(.L_x_58) ;  /* 0xfffffffc00f08947 */ /* 0x008fea000383ffff */
[----:B------:R-:W-:Y:S05]  /*76f0*/  BRA `(.L_x_140) ;  /* 0xffffffb800d47947 */ /* 0x000fea000383ffff */
.L_x_59:
[----:B------:R-:W-:-:S07]  /*7700*/  MOV R2, UR4 ;  /* 0x0000000400027c02 */ /* 0x000fce0008000f00 */
.L_x_141:
[----:B--2---:R2:W3:Y:S02]  /*7710*/  SYNCS.PHASECHK.TRANS64.TRYWAIT P0, [R2+URZ+0x100], R5 ;  /* 0x00010005020075a7 */ /* 0x0044e400080011ff */
[----:B---3--:R-:W-:Y:S05]  /*7720*/  @!P0 NANOSLEEP.SYNCS 0x989680 ;  /* 0x009896800000895d */ /* 0x008fea0003900000 */
[----:B------:R-:W3:Y:S02]  /*7730*/  @!P0 SYNCS.PHASECHK.TRANS64 P0, [R2+URZ+0x100], R5 ;  /* 0x00010005020085a7 */ /* 0x000ee400080010ff */
[----:B---3--:R-:W-:Y:S05]  /*7740*/  @!P0 BRA `(.L_x_141) ;  /* 0xfffffffc00f08947 */ /* 0x008fea000383ffff */
[----:B------:R-:W-:Y:S05]  /*7750*/  BRA `(.L_x_142) ;  /* 0xffffffb800e47947 */ /* 0x000fea000383ffff */
.L_x_60:
[----:B--2---:R2:W3:Y:S02]  /*7760*/  SYNCS.PHASECHK.TRANS64.TRYWAIT P1, [R2+URZ+0xf0], R4 ;  /* 0x0000f004020075a7 */ /* 0x0044e400080211ff */
[----:B---3--:R-:W-:Y:S05]  /*7770*/  @!P1 NANOSLEEP.SYNCS 0x989680 ;  /* 0x009896800000995d */ /* 0x008fea0003900000 */
[----:B------:R-:W3:Y:S02]  /*7780*/  @!P1 SYNCS.PHASECHK.TRANS64 P1, [R2+URZ+0xf0], R4 ;  /* 0x0000f004020095a7 */ /* 0x000ee400080210ff */
[----:B---3--:R-:W-:Y:S05]  /*7790*/  @!P1 BRA `(.L_x_60) ;  /* 0xfffffffc00f09947 */ /* 0x008fea000383ffff */
[----:B------:R-:W-:Y:S05]  /*77a0*/  BRA `(.L_x_143) ;  /* 0xffffffbc00147947 */ /* 0x000fea000383ffff */
.L_x_63:
[----:B------:R-:W-:-:S07]  /*77b0*/  MOV R0, UR4 ;  /* 0x0000000400007c02 */ /* 0x000fce0008000f00 */
.L_x_144:
[----:B--2---:R2:W3:Y:S02]  /*77c0*/  SYNCS.PHASECHK.TRANS64.TRYWAIT P0, [R0+URZ+0x100], R2 ;  /* 0x00010002000075a7 */ /* 0x0044e400080011ff */
[----:B---3--:R-:W-:Y:S05]  /*77d0*/  @!P0 NANOSLEEP.SYNCS 0x989680 ;  /* 0x009896800000895d */ /* 0x008fea0003900000 */
[----:B------:R-:W3:Y:S02]  /*77e0*/  @!P0 SYNCS.PHASECHK.TRANS64 P0, [R0+URZ+0x100], R2 ;  /* 0x00010002000085a7 */ /* 0x000ee400080010ff */
[----:B---3--:R-:W-:Y:S05]  /*77f0*/  @!P0 BRA `(.L_x_144) ;  /* 0xfffffffc00f08947 */ /* 0x008fea000383ffff */
[----:B------:R-:W-:Y:S05]  /*7800*/  BRA `(.L_x_62) ;  /* 0xffffffbc00687947 */ /* 0x000fea000383ffff */
.L_x_70:
[----:B-1----:R1:W2:Y:S02]  /*7810*/  SYNCS.PHASECHK.TRANS64.TRYWAIT P1, [R0+URZ+0xf0], R2 ;  /* 0x0000f002000075a7 */ /* 0x0022a400080211ff */
[----:B--2---:R-:W-:Y:S05]  /*7820*/  @!P1 NANOSLEEP.SYNCS 0x989680 ;  /* 0x009896800000995d */ /* 0x004fea0003900000 */
[----:B------:R-:W2:Y:S02]  /*7830*/  @!P1 SYNCS.PHASECHK.TRANS64 P1, [R0+URZ+0xf0], R2 ;  /* 0x0000f002000095a7 */ /* 0x000ea400080210ff */
[----:B--2---:R-:W-:Y:S05]  /*7840*/  @!P1 BRA `(.L_x_70) ;  /* 0xfffffffc00f09947 */ /* 0x004fea000383ffff */
[----:B------:R-:W-:Y:S05]  /*7850*/  BRA `(.L_x_145) ;  /* 0xffffffc000dc7947 */ /* 0x000fea000383ffff */
.L_x_71:
[----:B------:R-:W-:-:S07]  /*7860*/  MOV R2, UR31 ;  /* 0x0000001f00027c02 */ /* 0x000fce0008000f00 */
.L_x_146:
[----:B-1----:R1:W2:Y:S02]  /*7870*/  SYNCS.PHASECHK.TRANS64.TRYWAIT P0, [R2+URZ+0x130], R0 ;  /* 0x00013000020075a7 */ /* 0x0022a400080011ff */
[----:B--2---:R-:W-:Y:S05]  /*7880*/  @!P0 NANOSLEEP.SYNCS 0x989680 ;  /* 0x009896800000895d */ /* 0x004fea0003900000 */
[----:B------:R-:W2:Y:S02]  /*7890*/  @!P0 SYNCS.PHASECHK.TRANS64 P0, [R2+URZ+0x130], R0 ;  /* 0x00013000020085a7 */ /* 0x000ea400080010ff */
[----:B--2---:R-:W-:Y:S05]  /*78a0*/  @!P0 BRA `(.L_x_146) ;  /* 0xfffffffc00f08947 */ /* 0x004fea000383ffff */
[----:B------:R-:W-:Y:S05]  /*78b0*/  BRA `(.L_x_147) ;  /* 0xffffffc4002c7947 */ /* 0x000fea000383ffff */
.L_x_74:
[----:B------:R-:W-:Y:S07]  /*78c0*/  MOV R0, UR5 ;  /* 0x0000000500007c02 */ /* 0x000fee0008000f00 */
.L_x_148:
[----:B-1----:R1:W2:Y:S02]  /*78d0*/  SYNCS.PHASECHK.TRANS64.TRYWAIT P0, [R0+URZ], R2 ;  /* 0x00000002000075a7 */ /* 0x0022a400080011ff */
[----:B--2---:R-:W-:Y:S05]  /*78e0*/  @!P0 NANOSLEEP.SYNCS 0x989680 ;  /* 0x009896800000895d */ /* 0x004fea0003900000 */
[----:B------:R-:W2:Y:S02]  /*78f0*/  @!P0 SYNCS.PHASECHK.TRANS64 P0, [R0+URZ], R2 ;  /* 0x00000002000085a7 */ /* 0x000ea400080010ff */
[----:B--2---:R-:W-:Y:S05]  /*7900*/  @!P0 BRA `(.L_x_148) ;  /* 0xfffffffc00f08947 */ /* 0x004fea000383ffff */
[----:B------:R-:W-:Y:S05]  /*7910*/  BRA `(.L_x_73) ;  /* 0xffffffc400487947 */ /* 0x000fea000383ffff */
.L_x_77:
[----:B------:R-:W-:-:S07]  /*7920*/  MOV R0, UR4 ;  /* 0x0000000400007c02 */ /* 0x000fce0008000f00 */
.L_x_149:
[----:B--2---:R2:W4:Y:S02]  /*7930*/  SYNCS.PHASECHK.TRANS64.TRYWAIT P0, [R0+URZ], R2 ;  /* 0x00000002000075a7 */ /* 0x00452400080011ff */
[----:B----4-:R-:W-:Y:S05]  /*7940*/  @!P0 NANOSLEEP.SYNCS 0x989680 ;  /* 0x009896800000895d */ /* 0x010fea0003900000 */
[----:B------:R-:W4:Y:S02]  /*7950*/  @!P0 SYNCS.PHASECHK.TRANS64 P0, [R0+URZ], R2 ;  /* 0x00000002000085a7 */ /* 0x000f2400080010ff */
[----:B----4-:R-:W-:Y:S05]  /*7960*/  @!P0 BRA `(.L_x_149) ;  /* 0xfffffffc00f08947 */ /* 0x010fea000383ffff */
[----:B------:R-:W-:Y:S05]  /*7970*/  BRA `(.L_x_150) ;  /* 0xffffffc800247947 */ /* 0x000fea000383ffff */
.L_x_78:
[----:B------:R-:W-:-:S07]  /*7980*/  MOV R0, UR5 ;  /* 0x0000000500007c02 */ /* 0x000fce0008000f00 */
.L_x_151:
[----:B-1----:R1:W2:Y:S02]  /*7990*/  SYNCS.PHASECHK.TRANS64.TRYWAIT P0, [R0+URZ], R3 ;  /* 0x00000003000075a7 */ /* 0x0022a400080011ff */
[----:B--2---:R-:W-:Y:S05]  /*79a0*/  @!P0 NANOSLEEP.SYNCS 0x989680 ;  /* 0x009896800000895d */ /* 0x004fea0003900000 */
[----:B------:R-:W2:Y:S02]  /*79b0*/  @!P0 SYNCS.PHASECHK.TRANS64 P0, [R0+URZ], R3 ;  /* 0x00000003000085a7 */ /* 0x000ea400080010ff */
[----:B--2---:R-:W-:Y:S05]  /*79c0*/  @!P0 BRA `(.L_x_151) ;  /* 0xfffffffc00f08947 */ /* 0x004fea000383ffff */
[----:B------:R-:W-:Y:S05]  /*79d0*/  BRA `(.L_x_152) ;  /* 0xffffffc800307947 */ /* 0x000fea000383ffff */
.L_x_79:
[----:B------:R-:W-:-:S07]  /*79e0*/  MOV R0, UR5 ;  /* 0x0000000500007c02 */ /* 0x000fce0008000f00 */
.L_x_153:
[----:B-1----:R1:W2:Y:S02]  /*79f0*/  SYNCS.PHASECHK.TRANS64.TRYWAIT P0, [R0+URZ], R3 ;  /* 0x00000003000075a7 */ /* 0x0022a400080011ff */
[----:B--2---:R-:W-:Y:S05]  /*7a00*/  @!P0 NANOSLEEP.SYNCS 0x989680 ;  /* 0x009896800000895d */ /* 0x004fea0003900000 */
[----:B------:R-:W2:Y:S02]  /*7a10*/  @!P0 SYNCS.PHASECHK.TRANS64 P0, [R0+URZ], R3 ;  /* 0x00000003000085a7 */ /* 0x000ea400080010ff */
[----:B--2---:R-:W-:Y:S05]  /*7a20*/  @!P0 BRA `(.L_x_153) ;  /* 0xfffffffc00f08947 */ /* 0x004fea000383ffff */
[----:B------:R-:W-:Y:S05]  /*7a30*/  BRA `(.L_x_154) ;  /* 0xffffffc8003c7947 */ /* 0x000fea000383ffff */
.L_x_80:
[----:B-1----:R-:W-:-:S07]  /*7a40*/  MOV R0, UR4 ;  /* 0x0000000400007c02 */ /* 0x002fce0008000f00 */
.L_x_155:
[----:B-1----:R1:W2:Y:S02]  /*7a50*/  SYNCS.PHASECHK.TRANS64.TRYWAIT P0, [R0+URZ], R2 ;  /* 0x00000002000075a7 */ /* 0x0022a400080011ff */
[----:B--2---:R-:W-:Y:S05]  /*7a60*/  @!P0 NANOSLEEP.SYNCS 0x989680 ;  /* 0x009896800000895d */ /* 0x004fea0003900000 */
[----:B------:R-:W2:Y:S02]  /*7a70*/  @!P0 SYNCS.PHASECHK.TRANS64 P0, [R0+URZ], R2 ;  /* 0x00000002000085a7 */ /* 0x000ea400080010ff */
[----:B--2---:R-:W-:Y:S05]  /*7a80*/  @!P0 BRA `(.L_x_155) ;  /* 0xfffffffc00f08947 */ /* 0x004fea000383ffff */
[----:B------:R-:W-:Y:S05]  /*7a90*/  BRA `(.L_x_156) ;  /* 0xffffffc800487947 */ /* 0x000fea000383ffff */
.L_x_85:
[----:B---3--:R3:W4:Y:S02]  /*7aa0*/  SYNCS.PHASECHK.TRANS64.TRYWAIT P0, [R7+URZ+0xf0], R0 ;  /* 0x0000f000070075a7 */ /* 0x00872400080011ff */
[----:B----4-:R-:W-:Y:S05]  /*7ab0*/  @!P0 NANOSLEEP.SYNCS 0x989680 ;  /* 0x009896800000895d */ /* 0x010fea0003900000 */
[----:B------:R-:W4:Y:S02]  /*7ac0*/  @!P0 SYNCS.PHASECHK.TRANS64 P0, [R7+URZ+0xf0], R0 ;  /* 0x0000f000070085a7 */ /* 0x000f2400080010ff */
[----:B----4-:R-:W-:Y:S05]  /*7ad0*/  @!P0 BRA `(.L_x_85) ;  /* 0xfffffffc00f08947 */ /* 0x010fea000383ffff */
[----:B------:R-:W-:Y:S05]  /*7ae0*/  BRA `(.L_x_157) ;  /* 0xffffffcc005c7947 */ /* 0x000fea000383ffff */
.L_x_88:
[----:B-1----:R-:W-:Y:S07]  /*7af0*/  MOV R0, UR17 ;  /* 0x0000001100007c02 */ /* 0x002fee0008000f00 */
.L_x_158:
[----:B-1----:R1:W3:Y:S02]  /*7b00*/  SYNCS.PHASECHK.TRANS64.TRYWAIT P2, [R0+URZ+0xe8], R7 ;  /* 0x0000e807000075a7 */ /* 0x0022e400080411ff */
[----:B---3--:R-:W-:Y:S05]  /*7b10*/  @!P2 NANOSLEEP.SYNCS 0x989680 ;  /* 0x009896800000a95d */ /* 0x008fea0003900000 */
[----:B------:R-:W3:Y:S02]  /*7b20*/  @!P2 SYNCS.PHASECHK.TRANS64 P2, [R0+URZ+0xe8], R7 ;  /* 0x0000e8070000a5a7 */ /* 0x000ee400080410ff */
[----:B---3--:R-:W-:Y:S05]  /*7b30*/  @!P2 BRA `(.L_x_158) ;  /* 0xfffffffc00f0a947 */ /* 0x008fea000383ffff */
[----:B------:R-:W-:Y:S05]  /*7b40*/  BRA `(.L_x_87) ;  /* 0xffffffd000bc7947 */ /* 0x000fea000383ffff */
.L_x_91:
[----:B-1----:R-:W-:Y:S07]  /*7b50*/  MOV R0, UR17 ;  /* 0x0000001100007c02 */ /* 0x002fee0008000f00 */
.L_x_159:
[----:B-1----:R1:W3:Y:S02]  /*7b60*/  SYNCS.PHASECHK.TRANS64.TRYWAIT P0, [R0+URZ+0xd8], R6 ;  /* 0x0000d806000075a7 */ /* 0x0022e400080011ff */
[----:B---3--:R-:W-:Y:S05]  /*7b70*/  @!P0 NANOSLEEP.SYNCS 0x989680 ;  /* 0x009896800000895d */ /* 0x008fea0003900000 */
[----:B------:R-:W3:Y:S02]  /*7b80*/  @!P0 SYNCS.PHASECHK.TRANS64 P0, [R0+URZ+0xd8], R6 ;  /* 0x0000d806000085a7 */ /* 0x000ee400080010ff */
[----:B---3--:R-:W-:Y:S05]  /*7b90*/  @!P0 BRA `(.L_x_159) ;  /* 0xfffffffc00f08947 */ /* 0x008fea000383ffff */
[----:B------:R-:W-:Y:S05]  /*7ba0*/  BRA `(.L_x_160) ;  /* 0xffffffd4000c7947 */ /* 0x000fea000383ffff */
.L_x_94:
[----:B---3--:R3:W1:Y:S02]  /*7bb0*/  SYNCS.PHASECHK.TRANS64.TRYWAIT P0, [R3+URZ+0xf0], R0 ;  /* 0x0000f000030075a7 */ /* 0x00866400080011ff */
[----:B-1----:R-:W-:Y:S05]  /*7bc0*/  @!P0 NANOSLEEP.SYNCS 0x989680 ;  /* 0x009896800000895d */ /* 0x002fea0003900000 */
[----:B------:R-:W1:Y:S02]  /*7bd0*/  @!P0 SYNCS.PHASECHK.TRANS64 P0, [R3+URZ+0xf0], R0 ;  /* 0x0000f000030085a7 */ /* 0x000e6400080010ff */
[----:B-1----:R-:W-:Y:S05]  /*7be0*/  @!P0 BRA `(.L_x_94) ;  /* 0xfffffffc00f08947 */ /* 0x002fea000383ffff */
[----:B------:R-:W-:Y:S05]  /*7bf0*/  BRA `(.L_x_161) ;  /* 0xffffffd800547947 */ /* 0x000fea000383ffff */
.L_x_105:
[----:B-1----:R-:W-:Y:S04]  /*7c00*/  MOV R0, UR44 ;  /* 0x0000002c00007c02 */ /* 0x002fe80008000f00 */
[----:B------:R1:W2:Y:S03]  /*7c10*/  SYNCS.PHASECHK.TRANS64.TRYWAIT P1, [R0+URZ+0xd0], R4 ;  /* 0x0000d004000075a7 */ /* 0x0002a600080211ff */
[----:B--2---:R-:W-:Y:S05]  /*7c20*/  @!P1 NANOSLEEP.SYNCS 0x989680 ;  /* 0x009896800000995d */ /* 0x004fea0003900000 */
[----:B------:R-:W2:Y:S02]  /*7c30*/  @!P1 SYNCS.PHASECHK.TRANS64 P1, [R0+URZ+0xd0], R4 ;  /* 0x0000d004000095a7 */ /* 0x000ea400080210ff */
[----:B--2---:R-:W-:Y:S05]  /*7c40*/  @!P1 BRA `(.L_x_105) ;  /* 0xfffffffc00ec9947 */ /* 0x004fea000383ffff */
[----:B------:R-:W-:Y:S05]  /*7c50*/  BRA `(.L_x_104) ;  /* 0xffffffe400a47947 */ /* 0x000fea000383ffff */
.L_x_107:
[----:B------:R1:W1:Y:S02]  /*7c60*/  SYNCS.PHASECHK.TRANS64.TRYWAIT P1, [R16+URZ+0x110], R3 ;  /* 0x00011003100075a7 */ /* 0x00026400080211ff */
[----:B-1----:R-:W-:Y:S05]  /*7c70*/  @!P1 NANOSLEEP.SYNCS 0x989680 ;  /* 0x009896800000995d */ /* 0x002fea0003900000 */
[----:B------:R-:W1:Y:S02]  /*7c80*/  @!P1 SYNCS.PHASECHK.TRANS64 P1, [R16+URZ+0x110], R3 ;  /* 0x00011003100095a7 */ /* 0x000e6400080210ff */
[----:B-1----:R-:W-:Y:S05]  /*7c90*/  @!P1 BRA `(.L_x_107) ;  /* 0xfffffffc00f09947 */ /* 0x002fea000383ffff */
[----:B------:R-:W-:Y:S05]  /*7ca0*/  BRA `(.L_x_106) ;  /* 0xffffffe400e07947 */ /* 0x000fea000383ffff */
        .weak           $__internal_0_$__cuda_sm10x_tcgen05_guardrail_trap_col_being_dealloced_not_returned_by_alloc
        .type           $__internal_0_$__cuda_sm10x_tcgen05_guardrail_trap_col_being_dealloced_not_returned_by_alloc,@function
        .size           $__internal_0_$__cuda_sm10x_tcgen05_guardrail_trap_col_being_dealloced_not_returned_by_alloc,($__internal_1_$__cuda_sm10x_tcgen05_guardrail_trap_phase_invalid_during_alloc - $__internal_0_$__cuda_sm10x_tcgen05_guardrail_trap_col_being_dealloced_not_returned_by_alloc)
$__internal_0_$__cuda_sm10x_tcgen05_guardrail_trap_col_being_dealloced_not_returned_by_alloc:
[----:B------:R-:W-:Y:S05]  /*7cb0*/  BPT.TRAP 0x1 ;  /* 0x000000040000795c */ /* 0x000fea0000300000 */
[----:B------:R-:W-:-:S04]  /*7cc0*/  HFMA2 R3, -RZ, RZ, 0, 0 ;  /* 0x00000000ff037431 */ /* 0x000fc800000001ff */
[----:B------:R-:W-:Y:S05]  /*7cd0*/  RET.REL.NODEC R2 `(_ZN7cutlass13device_kernelINS_4gemm6kernel13GemmUniversalIN4cute5tupleIJiiiiEEENS1_10collective13CollectiveMmaINS1_35MainloopSm100TmaUmmaWarpSpecializedILi13ELi2ELi4ENS5_IJNS4_1CILi4EEENSA_ILi2EEENSA_ILi1EEEEEEEENS5_IJNSA_ILi64EEESG_NSA_ILi128EEEEEEaNS5_IJlSD_lEEEaSJ_NS4_8TiledMMAINS4_8MMA_AtomIJNS4_15SM100_MMA_S8_SSIaaiLi64ELi64ELNS4_4UMMA5MajorE0ELSO_0ELNSN_8SaturateE0EEEEEENS4_6LayoutINS5_IJSD_SD_SD_EEENS5_IJNSA_ILi0EEESU_SU_EEEEENS5_IJNS4_10UnderscoreESX_SX_EEEEENS4_23SM90_TMA_LOAD_MULTICASTENS4_14ComposedLayoutINS4_7SwizzleILi3ELi4ELi3EEENS4_18smem_ptr_flag_bitsILi8EEENSS_INS5_IJNSA_ILi8EEESH_EEENS5_IJSH_SD_EEEEEEEvNS4_8identityES10_S1A_vS1B_EENS_8epilogue10collective18CollectiveEpilogueINS1D_23Sm100TmaWarpSpecializedILi1ELi1ELi32ELb0ELb0EEEJSI_NS5_IJNSS_ISG_SD_EES1I_EEEaSJ_aSJ_NS1D_6fusion15FusionCallbacksIS1H_NS1K_17LinearCombinationIaiaiLNS_15FloatRoundStyleE2EEESI_S1J_JEEENS4_5SM1004TMEM4LOAD26SM100_TMEM_LOAD_16dp32b32xENS4_13SM90_TMA_LOADENS11_INS12_ILi2ELi4ELi3EEES15_NSS_INS5_IJS16_SG_EEENS5_IJSG_SD_EEEEEEENS4_39AutoVectorizingCopyWithAssumedAlignmentILi128EEENS4_14SM90_TMA_STOREES1Z_S21_S21_EEEvvEEEEvNT_6ParamsE) ;  /* 0xffffff8002c87950 */ /* 0x000fea0003c3ffff */
        .weak           $__internal_1_$__cuda_sm10x_tcgen05_guardrail_trap_phase_invalid_during_alloc
        .type           $__internal_1_$__cuda_sm10x_tcgen05_guardrail_trap_phase_invalid_during_alloc,@function
        .size           $__internal_1_$__cuda_sm10x_tcgen05_guardrail_trap_phase_invalid_during_alloc,($__internal_2_$__cuda_sm10x_tcgen05_guardrail_trap_unallocated_columns_being_dealloced - $__internal_1_$__cuda_sm10x_tcgen05_guardrail_trap_phase_invalid_during_alloc)
$__internal_1_$__cuda_sm10x_tcgen05_guardrail_trap_phase_invalid_during_alloc:
[----:B------:R-:W-:Y:S05]  /*7ce0*/  BPT.TRAP 0x1 ;  /* 0x000000040000795c */ /* 0x000fea0000300000 */
[----:B------:R-:W-:-:S04]  /*7cf0*/  MOV R5, 0x0 ;  /* 0x0000000000057802 */ /* 0x000fc80000000f00 */
[----:B------:R-:W-:Y:S05]  /*7d00*/  RET.REL.NODEC R4 `(_ZN7cutlass13device_kernelINS_4gemm6kernel13GemmUniversalIN4cute5tupleIJiiiiEEENS1_10collective13CollectiveMmaINS1_35MainloopSm100TmaUmmaWarpSpecializedILi13ELi2ELi4ENS5_IJNS4_1CILi4EEENSA_ILi2EEENSA_ILi1EEEEEEEENS5_IJNSA_ILi64EEESG_NSA_ILi128EEEEEEaNS5_IJlSD_lEEEaSJ_NS4_8TiledMMAINS4_8MMA_AtomIJNS4_15SM100_MMA_S8_SSIaaiLi64ELi64ELNS4_4UMMA5MajorE0ELSO_0ELNSN_8SaturateE0EEEEEENS4_6LayoutINS5_IJSD_SD_SD_EEENS5_IJNSA_ILi0EEESU_SU_EEEEENS5_IJNS4_10UnderscoreESX_SX_EEEEENS4_23SM90_TMA_LOAD_MULTICASTENS4_14ComposedLayoutINS4_7SwizzleILi3ELi4ELi3EEENS4_18smem_ptr_flag_bitsILi8EEENSS_INS5_IJNSA_ILi8EEESH_EEENS5_IJSH_SD_EEEEEEEvNS4_8identityES10_S1A_vS1B_EENS_8epilogue10collective18CollectiveEpilogueINS1D_23Sm100TmaWarpSpecializedILi1ELi1ELi32ELb0ELb0EEEJSI_NS5_IJNSS_ISG_SD_EES1I_EEEaSJ_aSJ_NS1D_6fusion15FusionCallbacksIS1H_NS1K_17LinearCombinationIaiaiLNS_15FloatRoundStyleE2EEESI_S1J_JEEENS4_5SM1004TMEM4LOAD26SM100_TMEM_LOAD_16dp32b32xENS4_13SM90_TMA_LOADENS11_INS12_ILi2ELi4ELi3EEES15_NSS_INS5_IJS16_SG_EEENS5_IJSG_SD_EEEEEEENS4_39AutoVectorizingCopyWithAssumedAlignmentILi128EEENS4_14SM90_TMA_STOREES1Z_S21_S21_EEEvvEEEEvNT_6ParamsE) ;  /* 0xffffff8004bc7950 */ /* 0x000fea0003c3ffff */
        .weak           $__internal_2_$__cuda_sm10x_tcgen05_guardrail_trap_unallocated_columns_being_dealloced
        .type           $__internal_2_$__cuda_sm10x_tcgen05_guardrail_trap_unallocated_columns_being_dealloced,@function
        .size           $__internal_2_$__cuda_sm10x_tcgen05_guardrail_trap_unallocated_columns_being_dealloced,(.L_x_163 - $__internal_2_$__cuda_sm10x_tcgen05_guardrail_trap_unallocated_columns_being_dealloced)
$__internal_2_$__cuda_sm10x_tcgen05_guardrail_trap_unallocated_columns_being_dealloced:
[----:B------:R-:W-:Y:S05]  /*7d10*/  BPT.TRAP 0x1 ;  /* 0x000000040000795c */ /* 0x000fea0000300000 */
[----:B------:R-:W-:-:S04]  /*7d20*/  HFMA2 R3, -RZ, RZ, 0, 0 ;  /* 0x00000000ff037431 */ /* 0x000fc800000001ff */
[----:B------:R-:W-:Y:S05]  /*7d30*/  RET.REL.NODEC R2 `(_ZN7cutlass13device_kernelINS_4gemm6kernel13GemmUniversalIN4cute5tupleIJiiiiEEENS1_10collective13CollectiveMmaINS1_35MainloopSm100TmaUmmaWarpSpecializedILi13ELi2ELi4ENS5_IJNS4_1CILi4EEENSA_ILi2EEENSA_ILi1EEEEEEEENS5_IJNSA_ILi64EEESG_NSA_ILi128EEEEEEaNS5_IJlSD_lEEEaSJ_NS4_8TiledMMAINS4_8MMA_AtomIJNS4_15SM100_MMA_S8_SSIaaiLi64ELi64ELNS4_4UMMA5MajorE0ELSO_0ELNSN_8SaturateE0EEEEEENS4_6LayoutINS5_IJSD_SD_SD_EEENS5_IJNSA_ILi0EEESU_SU_EEEEENS5_IJNS4_10UnderscoreESX_SX_EEEEENS4_23SM90_TMA_LOAD_MULTICASTENS4_14ComposedLayoutINS4_7SwizzleILi3ELi4ELi3EEENS4_18smem_ptr_flag_bitsILi8EEENSS_INS5_IJNSA_ILi8EEESH_EEENS5_IJSH_SD_EEEEEEEvNS4_8identityES10_S1A_vS1B_EENS_8epilogue10collective18CollectiveEpilogueINS1D_23Sm100TmaWarpSpecializedILi1ELi1ELi32ELb0ELb0EEEJSI_NS5_IJNSS_ISG_SD_EES1I_EEEaSJ_aSJ_NS1D_6fusion15FusionCallbacksIS1H_NS1K_17LinearCombinationIaiaiLNS_15FloatRoundStyleE2EEESI_S1J_JEEENS4_5SM1004TMEM4LOAD26SM100_TMEM_LOAD_16dp32b32xENS4_13SM90_TMA_LOADENS11_INS12_ILi2ELi4ELi3EEES15_NSS_INS5_IJS16_SG_EEENS5_IJSG_SD_EEEEEEENS4_39AutoVectorizingCopyWithAssumedAlignmentILi128EEENS4_14SM90_TMA_STOREES1Z_S21_S21_EEEvvEEEEvNT_6ParamsE) ;  /* 0xffffff8002b07950 */ /* 0x000fea0003c3ffff */
.L_x_162:
[----:B------:R-:W-:-:S00]  /*7d40*/  BRA `(.L_x_162) ;  /* 0xfffffffc00fc7947 */ /* 0x000fc0000383ffff */
[----:B------:R-:W-:-:S00]  /*7d50*/  NOP ;  /* 0x0000000000007918 */ /* 0x000fc00000000000 */
        /* <DEDUP_REMOVED lines=10> */
.L_x_163:


//--------------------- .nv.global.init           --------------------------
	.section	.nv.global.init,"aw",@progbits
.nv.global.init:
	.type		$str$27,@object
	.size		$str$27,($str$28 - $str$27)
$str$27:
        /*0000*/ 	.byte	0x28, 0x61, 0x64, 0x64, 0x72, 0x65, 0x73, 0x73, 0x20, 0x26, 0x20, 0x6d, 0x61, 0x73, 0x6b, 0x29
        /*0010*/ 	.byte	0x20, 0x3d, 0x3d, 0x20, 0x30, 0x00
	.type		$str$28,@object
	.size		$str$28,($str$26 - $str$28)
$str$28:
        /*0016*/ 	.byte	0x2f, 0x74, 0x6d, 0x70, 0x2f, 0x63, 0x75, 0x74, 0x6c, 0x61, 0x73, 0x73, 0x5f, 0x73, 0x77, 0x65
        /*0026*/ 	.byte	0x65, 0x70, 0x5f, 0x73, 0x72, 0x63, 0x2f, 0x69, 0x6e, 0x63, 0x6c, 0x75, 0x64, 0x65, 0x2f, 0x63
        /*0036*/ 	.byte	0x75, 0x74, 0x65, 0x2f, 0x70, 0x6f, 0x69, 0x6e, 0x74, 0x65, 0x72, 0x5f, 0x66, 0x6c, 0x61, 0x67
        /*0046*/ 	.byte	0x67, 0x65, 0x64, 0x2e, 0x68, 0x70, 0x70, 0x00
	.type		$str$26,@object
	.size		$str$26,($str$25 - $str$26)
$str$26:
        /*004e*/ 	.byte	0x2f, 0x74, 0x6d, 0x70, 0x2f, 0x63, 0x75, 0x74, 0x6c, 0x61, 0x73, 0x73, 0x5f, 0x73, 0x77, 0x65
        /*005e*/ 	.byte	0x65, 0x70, 0x5f, 0x73, 0x72, 0x63, 0x2f, 0x69, 0x6e, 0x63, 0x6c, 0x75, 0x64, 0x65, 0x2f, 0x63
        /*006e*/ 	.byte	0x75, 0x74, 0x65, 0x2f, 0x61, 0x74, 0x6f, 0x6d, 0x2f, 0x63, 0x6f, 0x70, 0x79, 0x5f, 0x74, 0x72
        /*007e*/ 	.byte	0x61, 0x69, 0x74, 0x73, 0x5f, 0x73, 0x6d, 0x31, 0x30, 0x30, 0x2e, 0x68, 0x70, 0x70, 0x00
	.type		$str$25,@object
	.size		$str$25,(__unnamed_1 - $str$25)
$str$25:
        /*008d*/ 	.byte	0x28, 0x28, 0x75, 0x69, 0x6e, 0x74, 0x33, 0x32, 0x5f, 0x74, 0x28, 0x74, 0x68, 0x72, 0x65, 0x61
        /*009d*/ 	.byte	0x64, 0x49, 0x64, 0x78, 0x2e, 0x78, 0x29, 0x20, 0x2f, 0x20, 0x33, 0x32, 0x29, 0x20, 0x25, 0x20
        /*00ad*/ 	.byte	0x34, 0x29, 0x20, 0x3d, 0x3d, 0x20, 0x28, 0x28, 0x28, 0x74, 0x6d, 0x65, 0x6d, 0x5f, 0x61, 0x64
        /*00bd*/ 	.byte	0x64, 0x72, 0x20, 0x3e, 0x3e, 0x20, 0x31, 0x36, 0x29, 0x20, 0x2f, 0x20, 0x33, 0x32, 0x29, 0x20
        /*00cd*/ 	.byte	0x25, 0x20, 0x34, 0x29, 0x00
	.type		__unnamed_1,@object
	.size		__unnamed_1,(__unnamed_2 - __unnamed_1)
__unnamed_1:
        /*00d2*/ 	.byte	0x61, 0x75, 0x74, 0x6f, 0x20, 0x63, 0x75, 0x74, 0x65, 0x3a, 0x3a, 0x61, 0x73, 0x5f, 0x70, 0x6f
        /* <DEDUP_REMOVED lines=24> */
        /*0262*/ 	.byte	0x00
	.type		__unnamed_2,@object
	.size		__unnamed_2,(.L_2 - __unnamed_2)
__unnamed_2:
        /* <DEDUP_REMOVED lines=41> */
.L_2:


//--------------------- .nv.shared._ZN7cutlass13device_kernelINS_4gemm6kernel13GemmUniversalIN4cute5tupleIJiiiiEEENS1_10collective13CollectiveMmaINS1_35MainloopSm100TmaUmmaWarpSpecializedILi13ELi2ELi4ENS5_IJNS4_1CILi4EEENSA_ILi2EEENSA_ILi1EEEEEEEENS5_IJNSA_ILi64EEESG_NSA_ILi128EEEEEEaNS5_IJlSD_lEEEaSJ_NS4_8TiledMMAINS4_8MMA_AtomIJNS4_15SM100_MMA_S8_SSIaaiLi64ELi64ELNS4_4UMMA5MajorE0ELSO_0ELNSN_8SaturateE0EEEEEENS4_6LayoutINS5_IJSD_SD_SD_EEENS5_IJNSA_ILi0EEESU_SU_EEEEENS5_IJNS4_10UnderscoreESX_SX_EEEEENS4_23SM90_TMA_LOAD_MULTICASTENS4_14ComposedLayoutINS4_7SwizzleILi3ELi4ELi3EEENS4_18smem_ptr_flag_bitsILi8EEENSS_INS5_IJNSA_ILi8EEESH_EEENS5_IJSH_SD_EEEEEEEvNS4_8identityES10_S1A_vS1B_EENS_8epilogue10collective18CollectiveEpilogueINS1D_23Sm100TmaWarpSpecializedILi1ELi1ELi32ELb0ELb0EEEJSI_NS5_IJNSS_ISG_SD_EES1I_EEEaSJ_aSJ_NS1D_6fusion15FusionCallbacksIS1H_NS1K_17LinearCombinationIaiaiLNS_15FloatRoundStyleE2EEESI_S1J_JEEENS4_5SM1004TMEM4LOAD26SM100_TMEM_LOAD_16dp32b32xENS4_13SM90_TMA_LOADENS11_INS12_ILi2ELi4ELi3EEES15_NSS_INS5_IJS16_SG_EEENS5_IJSG_SD_EEEEEEENS4_39AutoVectorizingCopyWithAssumedAlignmentILi128EEENS4_14SM90_TMA_STOREES1Z_S21_S21_EEEvvEEEEvNT_6ParamsE --------------------------
	.section	.nv.shared._ZN7cutlass13device_kernelINS_4gemm6kernel13GemmUniversalIN4cute5tupleIJiiiiEEENS1_10collective13CollectiveMmaINS1_35MainloopSm100TmaUmmaWarpSpecializedILi13ELi2ELi4ENS5_IJNS4_1CILi4EEENSA_ILi2EEENSA_ILi1EEEEEEEENS5_IJNSA_ILi64EEESG_NSA_ILi128EEEEEEaNS5_IJlSD_lEEEaSJ_NS4_8TiledMMAINS4_8MMA_AtomIJNS4_15SM100_MMA_S8_SSIaaiLi64ELi64ELNS4_4UMMA5MajorE0ELSO_0ELNSN_8SaturateE0EEEEEENS4_6LayoutINS5_IJSD_SD_SD_EEENS5_IJNSA_ILi0EEESU_SU_EEEEENS5_IJNS4_10UnderscoreESX_SX_EEEEENS4_23SM90_TMA_LOAD_MULTICASTENS4_14ComposedLayoutINS4_7SwizzleILi3ELi4ELi3EEENS4_18smem_ptr_flag_bitsILi8EEENSS_INS5_IJNSA_ILi8EEESH_EEENS5_IJSH_SD_EEEEEEEvNS4_8identityES10_S1A_vS1B_EENS_8epilogue10collective18CollectiveEpilogueINS1D_23Sm100TmaWarpSpecializedILi1ELi1ELi32ELb0ELb0EEEJSI_NS5_IJNSS_ISG_SD_EES1I_EEEaSJ_aSJ_NS1D_6fusion15FusionCallbacksIS1H_NS1K_17LinearCombinationIaiaiLNS_15FloatRoundStyleE2EEESI_S1J_JEEENS4_5SM1004TMEM4LOAD26SM100_TMEM_LOAD_16dp32b32xENS4_13SM90_TMA_LOADENS11_INS12_ILi2ELi4ELi3EEES15_NSS_INS5_IJS16_SG_EEENS5_IJSG_SD_EEEEEEENS4_39AutoVectorizingCopyWithAssumedAlignmentILi128EEENS4_14SM90_TMA_STOREES1Z_S21_S21_EEEvvEEEEvNT_6ParamsE,"aw",@nobits
	.sectionflags	@""
	.align	16
	.zero		1024


//--------------------- .nv.shared.reserved.0     --------------------------
	.section	.nv.shared.reserved.0,"aw",@nobits
	.weak		__nv_reservedSMEM_offset_0_alias
	.size		__nv_reservedSMEM_offset_0_alias, 0, 64
	.other		__nv_reservedSMEM_offset_0_alias,@"STO_CUDA_RESERVED_SHARED STV_DEFAULT"
__nv_reservedSMEM_offset_0_alias:
	.zero		0
.nv.shared.reserved.0:
	.zero		64
	.weak		__nv_reservedSMEM_tcgen05_partition
	.type		__nv_reservedSMEM_tcgen05_partition,@object
	.size		__nv_reservedSMEM_tcgen05_partition,(.L_0 - __nv_reservedSMEM_tcgen05_partition)
__nv_reservedSMEM_tcgen05_partition:
	.zero		32
.L_0:


//--------------------- .nv.global                --------------------------
	.section	.nv.global,"aw",@nobits
.nv.global:
	.type		_ZN40_INTERNAL_21b4795f_4_k_cu_218f77c9_279474cute1_E,@object
	.size		_ZN40_INTERNAL_21b4795f_4_k_cu_218f77c9_279474cute1_E,(_ZN40_INTERNAL_21b4795f_4_k_cu_218f77c9_279474cuda3std3__45__cpo6cbeginE - _ZN40_INTERNAL_21b4795f_4_k_cu_218f77c9_279474cute1_E)
_ZN40_INTERNAL_21b4795f_4_k_cu_218f77c9_279474cute1_E:
	.zero		1
	.type		_ZN40_INTERNAL_21b4795f_4_k_cu_218f77c9_279474cuda3std3__45__cpo6cbeginE,@object
	.size		_ZN40_INTERNAL_21b4795f_4_k_cu_218f77c9_279474cuda3std3__45__cpo6cbeginE,(_ZN40_INTERNAL_21b4795f_4_k_cu_218f77c9_279474cuda3std3__48in_placeE - _ZN40_INTERNAL_21b4795f_4_k_cu_218f77c9_279474cuda3std3__45__cpo6cbeginE)
_ZN40_INTERNAL_21b4795f_4_k_cu_218f77c9_279474cuda3std3__45__cpo6cbeginE:
	.zero		1
	.type		_ZN40_INTERNAL_21b4795f_4_k_cu_218f77c9_279474cuda3std3__48in_placeE,@object
	.size		_ZN40_INTERNAL_21b4795f_4_k_cu_218f77c9_279474cuda3std3__48in_placeE,(_ZN40_INTERNAL_21b4795f_4_k_cu_218f77c9_279474cuda3std6ranges3__45__cpo9iter_moveE - _ZN40_INTERNAL_21b4795f_4_k_cu_218f77c9_279474cuda3std3__48in_placeE)
_ZN40_INTERNAL_21b4795f_4_k_cu_218f77c9_279474cuda3std3__48in_placeE:
	.zero		1
	.type		_ZN40_INTERNAL_21b4795f_4_k_cu_218f77c9_279474cuda3std6ranges3__45__cpo9iter_moveE,@object
	.size		_ZN40_INTERNAL_21b4795f_4_k_cu_218f77c9_279474cuda3std6ranges3__45__cpo9iter_moveE,(_ZN40_INTERNAL_21b4795f_4_k_cu_218f77c9_279474cuda3std3__45__cpo5beginE - _ZN40_INTERNAL_21b4795f_4_k_cu_218f77c9_279474cuda3std6ranges3__45__cpo9iter_moveE)
_ZN40_INTERNAL_21b4795f_4_k_cu_218f77c9_279474cuda3std6ranges3__45__cpo9iter_moveE:
	.zero		1
	.type		_ZN40_INTERNAL_21b4795f_4_k_cu_218f77c9_279474cuda3std3__45__cpo5beginE,@object
	.size		_ZN40_INTERNAL_21b4795f_4_k_cu_218f77c9_279474cuda3std3__45__cpo5beginE,(_ZN40_INTERNAL_21b4795f_4_k_cu_218f77c9_279474cuda3std3__442_GLOBAL__N__21b4795f_4_k_cu_218f77c9_279476ignoreE - _ZN40_INTERNAL_21b4795f_4_k_cu_218f77c9_279474cuda3std3__45__cpo5beginE)
_ZN40_INTERNAL_21b4795f_4_k_cu_218f77c9_279474cuda3std3__45__cpo5beginE:
	.zero		1
	.type		_ZN40_INTERNAL_21b4795f_4_k_cu_218f77c9_279474cuda3std3__442_GLOBAL__N__21b4795f_4_k_cu_218f77c9_279476ignoreE,@object
	.size		_ZN40_INTERNAL_21b4795f_4_k_cu_218f77c9_279474cuda3std3__442_GLOBAL__N__21b4795f_4_k_cu_218f77c9_279476ignoreE,(_ZN40_INTERNAL_21b4795f_4_k_cu_218f77c9_279474cute7productE - _ZN40_INTERNAL_21b4795f_4_k_cu_218f77c9_279474cuda3std3__442_GLOBAL__N__21b4795f_4_k_cu_218f77c9_279476ignoreE)
_ZN40_INTERNAL_21b4795f_4_k_cu_218f77c9_279474cuda3std3__442_GLOBAL__N__21b4795f_4_k_cu_218f77c9_279476ignoreE:
	.zero		1
	.type		_ZN40_INTERNAL_21b4795f_4_k_cu_218f77c9_279474cute7productE,@object
	.size		_ZN40_INTERNAL_21b4795f_4_k_cu_218f77c9_279474cute7productE,(_ZN40_INTERNAL_21b4795f_4_k_cu_218f77c9_279474cuda3std3__45__cpo3endE - _ZN40_INTERNAL_21b4795f_4_k_cu_218f77c9_279474cute7productE)
_ZN40_INTERNAL_21b4795f_4_k_cu_218f77c9_279474cute7productE:
	.zero		1
	.type		_ZN40_INTERNAL_21b4795f_4_k_cu_218f77c9_279474cuda3std3__45__cpo3endE,@object
	.size		_ZN40_INTERNAL_21b4795f_4_k_cu_218f77c9_279474cuda3std3__45__cpo3endE,(_ZN40_INTERNAL_21b4795f_4_k_cu_218f77c9_279474cuda3std3__419piecewise_constructE - _ZN40_INTERNAL_21b4795f_4_k_cu_218f77c9_279474cuda3std3__45__cpo3endE)
_ZN40_INTERNAL_21b4795f_4_k_cu_218f77c9_279474cuda3std3__45__cpo3endE:
	.zero		1
	.type		_ZN40_INTERNAL_21b4795f_4_k_cu_218f77c9_279474cuda3std3__419piecewise_constructE,@object
	.size		_ZN40_INTERNAL_21b4795f_4_k_cu_218f77c9_279474cuda3std3__419piecewise_constructE,(_ZN40_INTERNAL_21b4795f_4_k_cu_218f77c9_279474cuda3std3__45__cpo4cendE - _ZN40_INTERNAL_21b4795f_4_k_cu_218f77c9_279474cuda3std3__419piecewise_constructE)
_ZN40_INTERNAL_21b4795f_4_k_cu_218f77c9_279474cuda3std3__419piecewise_constructE:
	.zero		1
	.type		_ZN40_INTERNAL_21b4795f_4_k_cu_218f77c9_279474cuda3std3__45__cpo4cendE,@object
	.size		_ZN40_INTERNAL_21b4795f_4_k_cu_218f77c9_279474cuda3std3__45__cpo4cendE,(_ZN40_INTERNAL_21b4795f_4_k_cu_218f77c9_279474cuda3std6ranges3__45__cpo4swapE - _ZN40_INTERNAL_21b4795f_4_k_cu_218f77c9_279474cuda3std3__45__cpo4cendE)
_ZN40_INTERNAL_21b4795f_4_k_cu_218f77c9_279474cuda3std3__45__cpo4cendE:
	.zero		1
	.type		_ZN40_INTERNAL_21b4795f_4_k_cu_218f77c9_279474cuda3std6ranges3__45__cpo4swapE,@object
	.size		_ZN40_INTERNAL_21b4795f_4_k_cu_218f77c9_279474cuda3std6ranges3__45__cpo4swapE,(.L_10 - _ZN40_INTERNAL_21b4795f_4_k_cu_218f77c9_279474cuda3std6ranges3__45__cpo4swapE)
_ZN40_INTERNAL_21b4795f_4_k_cu_218f77c9_279474cuda3std6ranges3__45__cpo4swapE:
	.zero		1
.L_10:


//--------------------- .nv.constant0._ZN7cutlass13device_kernelINS_4gemm6kernel13GemmUniversalIN4cute5tupleIJiiiiEEENS1_10collective13CollectiveMmaINS1_35MainloopSm100TmaUmmaWarpSpecializedILi13ELi2ELi4ENS5_IJNS4_1CILi4EEENSA_ILi2EEENSA_ILi1EEEEEEEENS5_IJNSA_ILi64EEESG_NSA_ILi128EEEEEEaNS5_IJlSD_lEEEaSJ_NS4_8TiledMMAINS4_8MMA_AtomIJNS4_15SM100_MMA_S8_SSIaaiLi64ELi64ELNS4_4UMMA5MajorE0ELSO_0ELNSN_8SaturateE0EEEEEENS4_6LayoutINS5_IJSD_SD_SD_EEENS5_IJNSA_ILi0EEESU_SU_EEEEENS5_IJNS4_10UnderscoreESX_SX_EEEEENS4_23SM90_TMA_LOAD_MULTICASTENS4_14ComposedLayoutINS4_7SwizzleILi3ELi4ELi3EEENS4_18smem_ptr_flag_bitsILi8EEENSS_INS5_IJNSA_ILi8EEESH_EEENS5_IJSH_SD_EEEEEEEvNS4_8identityES10_S1A_vS1B_EENS_8epilogue10collective18CollectiveEpilogueINS1D_23Sm100TmaWarpSpecializedILi1ELi1ELi32ELb0ELb0EEEJSI_NS5_IJNSS_ISG_SD_EES1I_EEEaSJ_aSJ_NS1D_6fusion15FusionCallbacksIS1H_NS1K_17LinearCombinationIaiaiLNS_15FloatRoundStyleE2EEESI_S1J_JEEENS4_5SM1004TMEM4LOAD26SM100_TMEM_LOAD_16dp32b32xENS4_13SM90_TMA_LOADENS11_INS12_ILi2ELi4ELi3EEES15_NSS_INS5_IJS16_SG_EEENS5_IJSG_SD_EEEEEEENS4_39AutoVectorizingCopyWithAssumedAlignmentILi128EEENS4_14SM90_TMA_STOREES1Z_S21_S21_EEEvvEEEEvNT_6ParamsE --------------------------
	.section	.nv.constant0._ZN7cutlass13device_kernelINS_4gemm6kernel13GemmUniversalIN4cute5tupleIJiiiiEEENS1_10collective13CollectiveMmaINS1_35MainloopSm100TmaUmmaWarpSpecializedILi13ELi2ELi4ENS5_IJNS4_1CILi4EEENSA_ILi2EEENSA_ILi1EEEEEEEENS5_IJNSA_ILi64EEESG_NSA_ILi128EEEEEEaNS5_IJlSD_lEEEaSJ_NS4_8TiledMMAINS4_8MMA_AtomIJNS4_15SM100_MMA_S8_SSIaaiLi64ELi64ELNS4_4UMMA5MajorE0ELSO_0ELNSN_8SaturateE0EEEEEENS4_6LayoutINS5_IJSD_SD_SD_EEENS5_IJNSA_ILi0EEESU_SU_EEEEENS5_IJNS4_10UnderscoreESX_SX_EEEEENS4_23SM90_TMA_LOAD_MULTICASTENS4_14ComposedLayoutINS4_7SwizzleILi3ELi4ELi3EEENS4_18smem_ptr_flag_bitsILi8EEENSS_INS5_IJNSA_ILi8EEESH_EEENS5_IJSH_SD_EEEEEEEvNS4_8identityES10_S1A_vS1B_EENS_8epilogue10collective18CollectiveEpilogueINS1D_23Sm100TmaWarpSpecializedILi1ELi1ELi32ELb0ELb0EEEJSI_NS5_IJNSS_ISG_SD_EES1I_EEEaSJ_aSJ_NS1D_6fusion15FusionCallbacksIS1H_NS1K_17LinearCombinationIaiaiLNS_15FloatRoundStyleE2EEESI_S1J_JEEENS4_5SM1004TMEM4LOAD26SM100_TMEM_LOAD_16dp32b32xENS4_13SM90_TMA_LOADENS11_INS12_ILi2ELi4ELi3EEES15_NSS_INS5_IJS16_SG_EEENS5_IJSG_SD_EEEEEEENS4_39AutoVectorizingCopyWithAssumedAlignmentILi128EEENS4_14SM90_TMA_STOREES1Z_S21_S21_EEEvvEEEEvNT_6ParamsE,"a",@progbits
	.sectionflags	@""
	.align	4
.nv.constant0._ZN7cutlass13device_kernelINS_4gemm6kernel13GemmUniversalIN4cute5tupleIJiiiiEEENS1_10collective13CollectiveMmaINS1_35MainloopSm100TmaUmmaWarpSpecializedILi13ELi2ELi4ENS5_IJNS4_1CILi4EEENSA_ILi2EEENSA_ILi1EEEEEEEENS5_IJNSA_ILi64EEESG_NSA_ILi128EEEEEEaNS5_IJlSD_lEEEaSJ_NS4_8TiledMMAINS4_8MMA_AtomIJNS4_15SM100_MMA_S8_SSIaaiLi64ELi64ELNS4_4UMMA5MajorE0ELSO_0ELNSN_8SaturateE0EEEEEENS4_6LayoutINS5_IJSD_SD_SD_EEENS5_IJNSA_ILi0EEESU_SU_EEEEENS5_IJNS4_10UnderscoreESX_SX_EEEEENS4_23SM90_TMA_LOAD_MULTICASTENS4_14ComposedLayoutINS4_7SwizzleILi3ELi4ELi3EEENS4_18smem_ptr_flag_bitsILi8EEENSS_INS5_IJNSA_ILi8EEESH_EEENS5_IJSH_SD_EEEEEEEvNS4_8identityES10_S1A_vS1B_EENS_8epilogue10collective18CollectiveEpilogueINS1D_23Sm100TmaWarpSpecializedILi1ELi1ELi32ELb0ELb0EEEJSI_NS5_IJNSS_ISG_SD_EES1I_EEEaSJ_aSJ_NS1D_6fusion15FusionCallbacksIS1H_NS1K_17LinearCombinationIaiaiLNS_15FloatRoundStyleE2EEESI_S1J_JEEENS4_5SM1004TMEM4LOAD26SM100_TMEM_LOAD_16dp32b32xENS4_13SM90_TMA_LOADENS11_INS12_ILi2ELi4ELi3EEES15_NSS_INS5_IJS16_SG_EEENS5_IJSG_SD_EEEEEEENS4_39AutoVectorizingCopyWithAssumedAlignmentILi128EEENS4_14SM90_TMA_STOREES1Z_S21_S21_EEEvvEEEEvNT_6ParamsE:
	.zero		2944


//--------------------- SYMBOLS --------------------------

	.type		.nv.reservedSmem.offset0,@object
	.size		.nv.reservedSmem.offset0,0x4
	.type		.nv.reservedSmem.cap,@object
	.size		.nv.reservedSmem.cap,0x4
	.type		__assertfail,@function
